	.target	sm_90a

	.elftype	@"ET_EXEC"


//--------------------- .note.nv.tkinfo           --------------------------
	.section	.note.nv.tkinfo,"",@"SHT_NOTE"
	.sectionflags	@"SHF_NOTE_NV_TKINFO"
	.tkinfo
        /*0018*/ 	.word	0x00000002
        /*0030*/ 	.string	""
        /*0030*/ 	.string	"ptxas"
        /*0030*/ 	.string	"Cuda compilation tools, release 13.0, V13.0.88"
        /*0030*/ 	.string	"Build cuda_13.0.r13.0/compiler.36424714_0"
        /*0030*/ 	.string	"-arch sm_90a -m 64 "



//--------------------- .note.nv.cuinfo           --------------------------
	.section	.note.nv.cuinfo,"",@"SHT_NOTE"
	.sectionflags	@"SHF_NOTE_NV_CUINFO"
        /*0018*/ 	.short	0x0002
        /*001a*/ 	.short	0x005a
        /*001c*/ 	.short	0x0082
	.zero		2


//--------------------- .nv.info                  --------------------------
	.section	.nv.info,"",@"SHT_CUDA_INFO"
	.align	4


	//----- nvinfo : EIATTR_REGCOUNT
	.align		4
        /*0000*/ 	.byte	0x04, 0x2f
        /*0002*/ 	.short	(.L_15 - .L_14)
	.align		4
.L_14:
        /*0004*/ 	.word	index@(_ZN7cutlass13device_kernelINS_4gemm6kernel13GemmUniversalIN4cute5tupleIJiiiiEEENS1_10collective13CollectiveMmaINS1_34MainloopSm90TmaGmmaWarpSpecializedILi5ENS5_IJNS4_1CILi1EEENSA_ILi2EEESB_EEENS1_32KernelTmaWarpSpecializedPingpongEEENS5_IJNSA_ILi64EEENSA_ILi256EEESG_EEENS_10tfloat32_tENS5_IJlSB_lEEESJ_SK_NS4_8TiledMMAINS4_8MMA_AtomIJNS4_4SM904GMMA30MMA_64x256x8_F32TF32TF32_SS_TNILNSO_7ScaleInE1ELSQ_1EEEEEENS4_6LayoutINS5_IJSB_SB_SB_EEENS5_IJNSA_ILi0EEESV_SV_EEEEENS5_IJNS4_10UnderscoreESY_SY_EEEEENS4_23SM90_TMA_LOAD_MULTICASTENS4_14ComposedLayoutINS4_7SwizzleILi3ELi4ELi3EEENS4_18smem_ptr_flag_bitsILi32EEENST_INS5_IJNSA_ILi8EEENSA_ILi32EEEEEENS5_IJS18_SB_EEEEEEEvNS4_8identityENS4_13SM90_TMA_LOADES1C_vS1D_EENS_8epilogue10collective6detail29Sm90TmaWarpSpecializedAdapterINS1H_15DefaultEpilogueISJ_SK_SK_NS1G_6thread17LinearCombinationISJ_Li1EffLNS1L_9ScaleType4KindE0ELNS_15FloatRoundStyleE2ESJ_EENS1_15EpilogueDefaultEEEEEvvEEEEvNT_6ParamsE)
        /*0008*/ 	.word	0x000000a8


	//----- nvinfo : EIATTR_FRAME_SIZE
	.align		4
.L_15:
        /*000c*/ 	.byte	0x04, 0x11
        /*000e*/ 	.short	(.L_17 - .L_16)
	.align		4
.L_16:
        /*0010*/ 	.word	index@(_ZN7cutlass13device_kernelINS_4gemm6kernel13GemmUniversalIN4cute5tupleIJiiiiEEENS1_10collective13CollectiveMmaINS1_34MainloopSm90TmaGmmaWarpSpecializedILi5ENS5_IJNS4_1CILi1EEENSA_ILi2EEESB_EEENS1_32KernelTmaWarpSpecializedPingpongEEENS5_IJNSA_ILi64EEENSA_ILi256EEESG_EEENS_10tfloat32_tENS5_IJlSB_lEEESJ_SK_NS4_8TiledMMAINS4_8MMA_AtomIJNS4_4SM904GMMA30MMA_64x256x8_F32TF32TF32_SS_TNILNSO_7ScaleInE1ELSQ_1EEEEEENS4_6LayoutINS5_IJSB_SB_SB_EEENS5_IJNSA_ILi0EEESV_SV_EEEEENS5_IJNS4_10UnderscoreESY_SY_EEEEENS4_23SM90_TMA_LOAD_MULTICASTENS4_14ComposedLayoutINS4_7SwizzleILi3ELi4ELi3EEENS4_18smem_ptr_flag_bitsILi32EEENST_INS5_IJNSA_ILi8EEENSA_ILi32EEEEEENS5_IJS18_SB_EEEEEEEvNS4_8identityENS4_13SM90_TMA_LOADES1C_vS1D_EENS_8epilogue10collective6detail29Sm90TmaWarpSpecializedAdapterINS1H_15DefaultEpilogueISJ_SK_SK_NS1G_6thread17LinearCombinationISJ_Li1EffLNS1L_9ScaleType4KindE0ELNS_15FloatRoundStyleE2ESJ_EENS1_15EpilogueDefaultEEEEEvvEEEEvNT_6ParamsE)
        /*0014*/ 	.word	0x00000008


	//----- nvinfo : EIATTR_MIN_STACK_SIZE
	.align		4
.L_17:
        /*0018*/ 	.byte	0x04, 0x12
        /*001a*/ 	.short	(.L_19 - .L_18)
	.align		4
.L_18:
        /*001c*/ 	.word	index@(_ZN7cutlass13device_kernelINS_4gemm6kernel13GemmUniversalIN4cute5tupleIJiiiiEEENS1_10collective13CollectiveMmaINS1_34MainloopSm90TmaGmmaWarpSpecializedILi5ENS5_IJNS4_1CILi1EEENSA_ILi2EEESB_EEENS1_32KernelTmaWarpSpecializedPingpongEEENS5_IJNSA_ILi64EEENSA_ILi256EEESG_EEENS_10tfloat32_tENS5_IJlSB_lEEESJ_SK_NS4_8TiledMMAINS4_8MMA_AtomIJNS4_4SM904GMMA30MMA_64x256x8_F32TF32TF32_SS_TNILNSO_7ScaleInE1ELSQ_1EEEEEENS4_6LayoutINS5_IJSB_SB_SB_EEENS5_IJNSA_ILi0EEESV_SV_EEEEENS5_IJNS4_10UnderscoreESY_SY_EEEEENS4_23SM90_TMA_LOAD_MULTICASTENS4_14ComposedLayoutINS4_7SwizzleILi3ELi4ELi3EEENS4_18smem_ptr_flag_bitsILi32EEENST_INS5_IJNSA_ILi8EEENSA_ILi32EEEEEENS5_IJS18_SB_EEEEEEEvNS4_8identityENS4_13SM90_TMA_LOADES1C_vS1D_EENS_8epilogue10collective6detail29Sm90TmaWarpSpecializedAdapterINS1H_15DefaultEpilogueISJ_SK_SK_NS1G_6thread17LinearCombinationISJ_Li1EffLNS1L_9ScaleType4KindE0ELNS_15FloatRoundStyleE2ESJ_EENS1_15EpilogueDefaultEEEEEvvEEEEvNT_6ParamsE)
        /*0020*/ 	.word	0x00000008
.L_19:


//--------------------- .nv.compat                --------------------------
	.section	.nv.compat,"",@"SHT_CUDA_COMPAT_INFO"
	.align	4
        /*0000*/ 	.byte	0x02, 0x09, 0x01, 0x00, 0x02, 0x02, 0x04, 0x00, 0x02, 0x05, 0x05, 0x00, 0x03, 0x07, 0x01, 0x01
        /*0010*/ 	.byte	0x02, 0x03, 0x01, 0x00, 0x02, 0x06, 0x01, 0x00, 0x04, 0x0b, 0x08, 0x00, 0x00, 0x00, 0x00, 0x00
        /*0020*/ 	.byte	0x00, 0x00, 0x00, 0x00


//--------------------- .nv.info._ZN7cutlass13device_kernelINS_4gemm6kernel13GemmUniversalIN4cute5tupleIJiiiiEEENS1_10collective13CollectiveMmaINS1_34MainloopSm90TmaGmmaWarpSpecializedILi5ENS5_IJNS4_1CILi1EEENSA_ILi2EEESB_EEENS1_32KernelTmaWarpSpecializedPingpongEEENS5_IJNSA_ILi64EEENSA_ILi256EEESG_EEENS_10tfloat32_tENS5_IJlSB_lEEESJ_SK_NS4_8TiledMMAINS4_8MMA_AtomIJNS4_4SM904GMMA30MMA_64x256x8_F32TF32TF32_SS_TNILNSO_7ScaleInE1ELSQ_1EEEEEENS4_6LayoutINS5_IJSB_SB_SB_EEENS5_IJNSA_ILi0EEESV_SV_EEEEENS5_IJNS4_10UnderscoreESY_SY_EEEEENS4_23SM90_TMA_LOAD_MULTICASTENS4_14ComposedLayoutINS4_7SwizzleILi3ELi4ELi3EEENS4_18smem_ptr_flag_bitsILi32EEENST_INS5_IJNSA_ILi8EEENSA_ILi32EEEEEENS5_IJS18_SB_EEEEEEEvNS4_8identityENS4_13SM90_TMA_LOADES1C_vS1D_EENS_8epilogue10collective6detail29Sm90TmaWarpSpecializedAdapterINS1H_15DefaultEpilogueISJ_SK_SK_NS1G_6thread17LinearCombinationISJ_Li1EffLNS1L_9ScaleType4KindE0ELNS_15FloatRoundStyleE2ESJ_EENS1_15EpilogueDefaultEEEEEvvEEEEvNT_6ParamsE --------------------------
	.section	.nv.info._ZN7cutlass13device_kernelINS_4gemm6kernel13GemmUniversalIN4cute5tupleIJiiiiEEENS1_10collective13CollectiveMmaINS1_34MainloopSm90TmaGmmaWarpSpecializedILi5ENS5_IJNS4_1CILi1EEENSA_ILi2EEESB_EEENS1_32KernelTmaWarpSpecializedPingpongEEENS5_IJNSA_ILi64EEENSA_ILi256EEESG_EEENS_10tfloat32_tENS5_IJlSB_lEEESJ_SK_NS4_8TiledMMAINS4_8MMA_AtomIJNS4_4SM904GMMA30MMA_64x256x8_F32TF32TF32_SS_TNILNSO_7ScaleInE1ELSQ_1EEEEEENS4_6LayoutINS5_IJSB_SB_SB_EEENS5_IJNSA_ILi0EEESV_SV_EEEEENS5_IJNS4_10UnderscoreESY_SY_EEEEENS4_23SM90_TMA_LOAD_MULTICASTENS4_14ComposedLayoutINS4_7SwizzleILi3ELi4ELi3EEENS4_18smem_ptr_flag_bitsILi32EEENST_INS5_IJNSA_ILi8EEENSA_ILi32EEEEEENS5_IJS18_SB_EEEEEEEvNS4_8identityENS4_13SM90_TMA_LOADES1C_vS1D_EENS_8epilogue10collective6detail29Sm90TmaWarpSpecializedAdapterINS1H_15DefaultEpilogueISJ_SK_SK_NS1G_6thread17LinearCombinationISJ_Li1EffLNS1L_9ScaleType4KindE0ELNS_15FloatRoundStyleE2ESJ_EENS1_15EpilogueDefaultEEEEEvvEEEEvNT_6ParamsE,"",@"SHT_CUDA_INFO"
	.sectionflags	@""
	.align	4


	//----- nvinfo : EIATTR_CUDA_API_VERSION
	.align		4
        /*0000*/ 	.byte	0x04, 0x37
        /*0002*/ 	.short	(.L_21 - .L_20)
.L_20:
        /*0004*/ 	.word	0x00000082


	//----- nvinfo : EIATTR_KPARAM_INFO
	.align		4
.L_21:
        /*0008*/ 	.byte	0x04, 0x17
        /*000a*/ 	.short	(.L_23 - .L_22)
.L_22:
        /*000c*/ 	.word	0x00000000
        /*0010*/ 	.short	0x0000
        /*0012*/ 	.short	0x0070
        /*0014*/ 	.byte	0x00, 0xf0, 0x01, 0x10


	//----- nvinfo : EIATTR_SPARSE_MMA_MASK
	.align		4
.L_23:
        /*0018*/ 	.byte	0x03, 0x50
        /*001a*/ 	.short	0x0000


	//----- nvinfo : EIATTR_MAXREG_COUNT
	.align		4
        /*001c*/ 	.byte	0x03, 0x1b
        /*001e*/ 	.short	0x00a8


	//----- nvinfo : EIATTR_NUM_BARRIERS
	.align		4
        /*0020*/ 	.byte	0x02, 0x4c
        /*0022*/ 	.byte	0x01
	.zero		1


	//----- nvinfo : EIATTR_EXTERNS
	.align		4
        /*0024*/ 	.byte	0x04, 0x0f
        /*0026*/ 	.short	(.L_25 - .L_24)


	//   ....[0]....
	.align		4
.L_24:
        /*0028*/ 	.word	index@(__assertfail)


	//----- nvinfo : EIATTR_ANNOTATIONS
	.align		4
.L_25:
        /*002c*/ 	.byte	0x04, 0x55
        /*002e*/ 	.short	(.L_27 - .L_26)


	//   ....[0]....
.L_26:
        /*0030*/ 	.word	0x00000001
        /*0034*/ 	.byte	0x60, 0x0d, 0x00, 0x00, 0x01, 0x00, 0x00, 0x00, 0xd0, 0xa2, 0x00, 0x00, 0x01, 0x00, 0x00, 0x00
        /*0044*/ 	.byte	0x10, 0xb0, 0x00, 0x00


	//----- nvinfo : EIATTR_MERCURY_ISA_VERSION
	.align		4
.L_27:
        /*0048*/ 	.byte	0x03, 0x5f
        /*004a*/ 	.short	0x0101


	//----- nvinfo : EIATTR_INT_WARP_WIDE_INSTR_OFFSETS
	.align		4
        /*004c*/ 	.byte	0x04, 0x31
        /*004e*/ 	.short	(.L_29 - .L_28)


	//   ....[0]....
.L_28:
        /*0050*/ 	.word	0x000004f0


	//   ....[1]....
        /*0054*/ 	.word	0x00000530


	//   ....[2]....
        /*0058*/ 	.word	0x00000640


	//   ....[3]....
        /*005c*/ 	.word	0x00000660


	//   ....[4]....
        /*0060*/ 	.word	0x00000680


	//   ....[5]....
        /*0064*/ 	.word	0x000006a0


	//   ....[6]....
        /*0068*/ 	.word	0x00000760


	//   ....[7]....
        /*006c*/ 	.word	0x000007a0


	//   ....[8]....
        /*0070*/ 	.word	0x00002430


	//----- nvinfo : EIATTR_COOP_GROUP_MASK_REGIDS
	.align		4
.L_29:
        /*0074*/ 	.byte	0x04, 0x29
        /*0076*/ 	.short	(.L_31 - .L_30)


	//   ....[0]....
.L_30:
        /*0078*/ 	.word	0xffffffff


	//   ....[1]....
        /*007c*/ 	.word	0xffffffff


	//   ....[2]....
        /*0080*/ 	.word	0xffffffff


	//   ....[3]....
        /*0084*/ 	.word	0xffffffff


	//   ....[4]....
        /*0088*/ 	.word	0xffffffff


	//   ....[5]....
        /*008c*/ 	.word	0xffffffff


	//   ....[6]....
        /*0090*/ 	.word	0xffffffff


	//----- nvinfo : EIATTR_COOP_GROUP_INSTR_OFFSETS
	.align		4
.L_31:
        /*0094*/ 	.byte	0x04, 0x28
        /*0096*/ 	.short	(.L_33 - .L_32)


	//   ....[0]....
.L_32:
        /*0098*/ 	.word	0x00000070


	//   ....[1]....
        /*009c*/ 	.word	0x00000080


	//   ....[2]....
        /*00a0*/ 	.word	0x00000140


	//   ....[3]....
        /*00a4*/ 	.word	0x000002f0


	//   ....[4]....
        /*00a8*/ 	.word	0x00000330


	//   ....[5]....
        /*00ac*/ 	.word	0x000007f0


	//   ....[6]....
        /*00b0*/ 	.word	0x00000900


	//----- nvinfo : EIATTR_REG_RECONFIG
	.align		4
.L_33:
        /*00b4*/ 	.byte	0x01, 0x54
	.zero		2


	//----- nvinfo : EIATTR_SYSCALL_OFFSETS
	.align		4
        /*00b8*/ 	.byte	0x04, 0x46
        /*00ba*/ 	.short	(.L_35 - .L_34)


	//   ....[0]....
.L_34:
        /*00bc*/ 	.word	0x00001790


	//----- nvinfo : EIATTR_MBARRIER_INSTR_OFFSETS
	.align		4
.L_35:
        /*00c0*/ 	.byte	0x04, 0x39
        /*00c2*/ 	.short	(.L_37 - .L_36)


	//   ....[0]....
.L_36:
        /*00c4*/ 	.word	0x00000240
        /*00c8*/ 	.word	0x000000ff
        /*00cc*/ 	.word	0x00000000
        /*00d0*/ 	.short	0x0100
        /*00d2*/ 	.byte	0x08
	.zero		1


	//   ....[1]....
        /*00d4*/ 	.word	0x00000250
        /*00d8*/ 	.word	0x000000ff
        /*00dc*/ 	.word	0x00000028
        /*00e0*/ 	.short	0x0100
        /*00e2*/ 	.byte	0x08
	.zero		1


	//   ....[2]....
        /*00e4*/ 	.word	0x00000260
        /*00e8*/ 	.word	0x000000ff
        /*00ec*/ 	.word	0x00000008
        /*00f0*/ 	.short	0x0100
        /*00f2*/ 	.byte	0x08
	.zero		1


	//   ....[3]....
        /*00f4*/ 	.word	0x00000270
        /*00f8*/ 	.word	0x000000ff
        /*00fc*/ 	.word	0x00000030
        /*0100*/ 	.short	0x0100
        /*0102*/ 	.byte	0x08
	.zero		1


	//   ....[4]....
        /*0104*/ 	.word	0x00000280
        /*0108*/ 	.word	0x000000ff
        /*010c*/ 	.word	0x00000010
        /*0110*/ 	.short	0x0100
        /*0112*/ 	.byte	0x08
	.zero		1


	//   ....[5]....
        /*0114*/ 	.word	0x00000290
        /*0118*/ 	.word	0x000000ff
        /*011c*/ 	.word	0x00000038
        /*0120*/ 	.short	0x0100
        /*0122*/ 	.byte	0x08
	.zero		1


	//   ....[6]....
        /*0124*/ 	.word	0x000002a0
        /*0128*/ 	.word	0x000000ff
        /*012c*/ 	.word	0x00000018
        /*0130*/ 	.short	0x0100
        /*0132*/ 	.byte	0x08
	.zero		1


	//   ....[7]....
        /*0134*/ 	.word	0x000002b0
        /*0138*/ 	.word	0x000000ff
        /*013c*/ 	.word	0x00000040
        /*0140*/ 	.short	0x0100
        /*0142*/ 	.byte	0x08
	.zero		1


	//   ....[8]....
        /*0144*/ 	.word	0x000002c0
        /*0148*/ 	.word	0x000000ff
        /*014c*/ 	.word	0x00000020
        /*0150*/ 	.short	0x0100
        /*0152*/ 	.byte	0x08
	.zero		1


	//   ....[9]....
        /*0154*/ 	.word	0x000002d0
        /*0158*/ 	.word	0x000000ff
        /*015c*/ 	.word	0x00000048
        /*0160*/ 	.short	0x0100
        /*0162*/ 	.byte	0x08
	.zero		1


	//   ....[10]....
        /*0164*/ 	.word	0x000007d0
        /*0168*/ 	.word	0x000000ff
        /*016c*/ 	.word	0x00000080
        /*0170*/ 	.short	0x0100
        /*0172*/ 	.byte	0x08
	.zero		1


	//   ....[11]....
        /*0174*/ 	.word	0x00000860
        /*0178*/ 	.word	0x000000ff
        /*017c*/ 	.word	0x00000088
        /*0180*/ 	.short	0x0100
        /*0182*/ 	.byte	0x08
	.zero		1


	//   ....[12]....
        /*0184*/ 	.word	0x00000880
        /*0188*/ 	.word	0x000000ff
        /*018c*/ 	.word	0x00000060
        /*0190*/ 	.short	0x0100
        /*0192*/ 	.byte	0x09
	.zero		1


	//   ....[13]....
        /*0194*/ 	.word	0x00000890
        /*0198*/ 	.word	0x000000ff
        /*019c*/ 	.word	0x00000068
        /*01a0*/ 	.short	0x0100
        /*01a2*/ 	.byte	0x09
	.zero		1


	//   ....[14]....
        /*01a4*/ 	.word	0x000008a0
        /*01a8*/ 	.word	0x000000ff
        /*01ac*/ 	.word	0x00000070
        /*01b0*/ 	.short	0x0100
        /*01b2*/ 	.byte	0x09
	.zero		1


	//   ....[15]....
        /*01b4*/ 	.word	0x000008b0
        /*01b8*/ 	.word	0x000000ff
        /*01bc*/ 	.word	0x00000078
        /*01c0*/ 	.short	0x0100
        /*01c2*/ 	.byte	0x09
	.zero		1


	//   ....[16]....
        /*01c4*/ 	.word	0x00001670
        /*01c8*/ 	.word	0x0000009f
        /*01cc*/ 	.word	0x00000000
        /*01d0*/ 	.short	0x010a
        /*01d2*/ 	.byte	0x2a
	.zero		1


	//   ....[17]....
        /*01d4*/ 	.word	0x00001810
        /*01d8*/ 	.word	0x00000003
        /*01dc*/ 	.word	0x00000000
        /*01e0*/ 	.short	0x010a
        /*01e2*/ 	.byte	0x3f
	.zero		1


	//   ....[18]....
        /*01e4*/ 	.word	0x00001870
        /*01e8*/ 	.word	0x00000003
        /*01ec*/ 	.word	0x00000000
        /*01f0*/ 	.short	0x010a
        /*01f2*/ 	.byte	0x3f
	.zero		1


	//   ....[19]....
        /*01f4*/ 	.word	0x00001e00
        /*01f8*/ 	.word	0x000000ff
        /*01fc*/ 	.word	0x00000000
        /*0200*/ 	.short	0x010a
        /*0202*/ 	.byte	0x07
	.zero		1


	//   ....[20]....
        /*0204*/ 	.word	0x00001e40
        /*0208*/ 	.word	0x000000ff
        /*020c*/ 	.word	0x00000000
        /*0210*/ 	.short	0x010a
        /*0212*/ 	.byte	0x07
	.zero		1


	//   ....[21]....
        /*0214*/ 	.word	0x000022d0
        /*0218*/ 	.word	0x00000005
        /*021c*/ 	.word	0x00000000
        /*0220*/ 	.short	0x0101
        /*0222*/ 	.byte	0x3f
	.zero		1


	//   ....[22]....
        /*0224*/ 	.word	0x000023d0
        /*0228*/ 	.word	0x000000a0
        /*022c*/ 	.word	0x00000000
        /*0230*/ 	.short	0x0101
        /*0232*/ 	.byte	0x2d
	.zero		1


	//   ....[23]....
        /*0234*/ 	.word	0x000024d0
        /*0238*/ 	.word	0x00000003
        /*023c*/ 	.word	0x00000000
        /*0240*/ 	.short	0x0101
        /*0242*/ 	.byte	0x3f
	.zero		1


	//   ....[24]....
        /*0244*/ 	.word	0x00002590
        /*0248*/ 	.word	0x0000009f
        /*024c*/ 	.word	0x00000010
        /*0250*/ 	.short	0x010a
        /*0252*/ 	.byte	0x2a
	.zero		1


	//   ....[25]....
        /*0254*/ 	.word	0x0000a2f0
        /*0258*/ 	.word	0x000000a2
        /*025c*/ 	.word	0x00000000
        /*0260*/ 	.short	0x0101
        /*0262*/ 	.byte	0x2d
	.zero		1


	//   ....[26]....
        /*0264*/ 	.word	0x0000ac90
        /*0268*/ 	.word	0x0000000c
        /*026c*/ 	.word	0x00000028
        /*0270*/ 	.short	0x010a
        /*0272*/ 	.byte	0x3f
	.zero		1


	//   ....[27]....
        /*0274*/ 	.word	0x0000b120
        /*0278*/ 	.word	0x00000004
        /*027c*/ 	.word	0x00000088
        /*0280*/ 	.short	0x0101
        /*0282*/ 	.byte	0x3f
	.zero		1


	//   ....[28]....
        /*0284*/ 	.word	0x0000b8a0
        /*0288*/ 	.word	0x00000007
        /*028c*/ 	.word	0x00000000
        /*0290*/ 	.short	0x010a
        /*0292*/ 	.byte	0x3f
	.zero		1


	//   ....[29]....
        /*0294*/ 	.word	0x0000b920
        /*0298*/ 	.word	0x00000009
        /*029c*/ 	.word	0x00000000
        /*02a0*/ 	.short	0x010a
        /*02a2*/ 	.byte	0x3f
	.zero		1


	//   ....[30]....
        /*02a4*/ 	.word	0x0000b9b0
        /*02a8*/ 	.word	0x00000006
        /*02ac*/ 	.word	0x00000000
        /*02b0*/ 	.short	0x010a
        /*02b2*/ 	.byte	0x3f
	.zero		1


	//   ....[31]....
        /*02b4*/ 	.word	0x0000ba40
        /*02b8*/ 	.word	0x00000009
        /*02bc*/ 	.word	0x00000000
        /*02c0*/ 	.short	0x010a
        /*02c2*/ 	.byte	0x3f
	.zero		1


	//   ....[32]....
        /*02c4*/ 	.word	0x0000bad0
        /*02c8*/ 	.word	0x00000003
        /*02cc*/ 	.word	0x00000000
        /*02d0*/ 	.short	0x010a
        /*02d2*/ 	.byte	0x3f
	.zero		1


	//   ....[33]....
        /*02d4*/ 	.word	0x0000bb30
        /*02d8*/ 	.word	0x000000a1
        /*02dc*/ 	.word	0x00000000
        /*02e0*/ 	.short	0x010a
        /*02e2*/ 	.byte	0x3f
	.zero		1


	//   ....[34]....
        /*02e4*/ 	.word	0x0000bb80
        /*02e8*/ 	.word	0x00000003
        /*02ec*/ 	.word	0x00000000
        /*02f0*/ 	.short	0x010a
        /*02f2*/ 	.byte	0x3f
	.zero		1


	//   ....[35]....
        /*02f4*/ 	.word	0x0000bbe0
        /*02f8*/ 	.word	0x00000005
        /*02fc*/ 	.word	0x00000000
        /*0300*/ 	.short	0x010a
        /*0302*/ 	.byte	0x3f
	.zero		1


	//   ....[36]....
        /*0304*/ 	.word	0x0000bc30
        /*0308*/ 	.word	0x000000a1
        /*030c*/ 	.word	0x00000010
        /*0310*/ 	.short	0x010a
        /*0312*/ 	.byte	0x3f
	.zero		1


	//   ....[37]....
        /*0314*/ 	.word	0x0000bd00
        /*0318*/ 	.word	0x0000000c
        /*031c*/ 	.word	0x00000028
        /*0320*/ 	.short	0x010a
        /*0322*/ 	.byte	0x3f
	.zero		1


	//   ....[38]....
        /*0324*/ 	.word	0x0000bdd0
        /*0328*/ 	.word	0x00000007
        /*032c*/ 	.word	0x00000000
        /*0330*/ 	.short	0x010a
        /*0332*/ 	.byte	0x3f
	.zero		1


	//   ....[39]....
        /*0334*/ 	.word	0x0000be20
        /*0338*/ 	.word	0x00000009
        /*033c*/ 	.word	0x00000000
        /*0340*/ 	.short	0x010a
        /*0342*/ 	.byte	0x3f
	.zero		1


	//   ....[40]....
        /*0344*/ 	.word	0x0000be70
        /*0348*/ 	.word	0x00000006
        /*034c*/ 	.word	0x00000000
        /*0350*/ 	.short	0x010a
        /*0352*/ 	.byte	0x3f
	.zero		1


	//   ....[41]....
        /*0354*/ 	.word	0x0000bec0
        /*0358*/ 	.word	0x00000009
        /*035c*/ 	.word	0x00000000
        /*0360*/ 	.short	0x010a
        /*0362*/ 	.byte	0x3f
	.zero		1


	//----- nvinfo : EIATTR_NUM_MBARRIERS
	.align		4
.L_37:
        /*0364*/ 	.byte	0x03, 0x38
        /*0366*/ 	.short	0x0010


	//----- nvinfo : EIATTR_EXIT_INSTR_OFFSETS
	.align		4
        /*0368*/ 	.byte	0x04, 0x1c
        /*036a*/ 	.short	(.L_39 - .L_38)


	//   ....[0]....
.L_38:
        /*036c*/ 	.word	0x000013a0


	//   ....[1]....
        /*0370*/ 	.word	0x00001400


	//   ....[2]....
        /*0374*/ 	.word	0x0000a980


	//   ....[3]....
        /*0378*/ 	.word	0x0000a9b0


	//   ....[4]....
        /*037c*/ 	.word	0x0000bb20


	//----- nvinfo : EIATTR_MAX_THREADS
	.align		4
.L_39:
        /*0380*/ 	.byte	0x04, 0x05
        /*0382*/ 	.short	(.L_41 - .L_40)
.L_40:
        /*0384*/ 	.word	0x00000180
        /*0388*/ 	.word	0x00000001
        /*038c*/ 	.word	0x00000001


	//----- nvinfo : EIATTR_CRS_STACK_SIZE
	.align		4
.L_41:
        /*0390*/ 	.byte	0x04, 0x1e
        /*0392*/ 	.short	(.L_43 - .L_42)
.L_42:
        /*0394*/ 	.word	0x00000000


	//----- nvinfo : EIATTR_CBANK_PARAM_SIZE
	.align		4
.L_43:
        /*0398*/ 	.byte	0x03, 0x19
        /*039a*/ 	.short	0x0470


	//----- nvinfo : EIATTR_PARAM_CBANK
	.align		4
        /*039c*/ 	.byte	0x04, 0x0a
        /*039e*/ 	.short	(.L_45 - .L_44)
	.align		4
.L_44:
        /*03a0*/ 	.word	index@(.nv.constant0._ZN7cutlass13device_kernelINS_4gemm6kernel13GemmUniversalIN4cute5tupleIJiiiiEEENS1_10collective13CollectiveMmaINS1_34MainloopSm90TmaGmmaWarpSpecializedILi5ENS5_IJNS4_1CILi1EEENSA_ILi2EEESB_EEENS1_32KernelTmaWarpSpecializedPingpongEEENS5_IJNSA_ILi64EEENSA_ILi256EEESG_EEENS_10tfloat32_tENS5_IJlSB_lEEESJ_SK_NS4_8TiledMMAINS4_8MMA_AtomIJNS4_4SM904GMMA30MMA_64x256x8_F32TF32TF32_SS_TNILNSO_7ScaleInE1ELSQ_1EEEEEENS4_6LayoutINS5_IJSB_SB_SB_EEENS5_IJNSA_ILi0EEESV_SV_EEEEENS5_IJNS4_10UnderscoreESY_SY_EEEEENS4_23SM90_TMA_LOAD_MULTICASTENS4_14ComposedLayoutINS4_7SwizzleILi3ELi4ELi3EEENS4_18smem_ptr_flag_bitsILi32EEENST_INS5_IJNSA_ILi8EEENSA_ILi32EEEEEENS5_IJS18_SB_EEEEEEEvNS4_8identityENS4_13SM90_TMA_LOADES1C_vS1D_EENS_8epilogue10collective6detail29Sm90TmaWarpSpecializedAdapterINS1H_15DefaultEpilogueISJ_SK_SK_NS1G_6thread17LinearCombinationISJ_Li1EffLNS1L_9ScaleType4KindE0ELNS_15FloatRoundStyleE2ESJ_EENS1_15EpilogueDefaultEEEEEvvEEEEvNT_6ParamsE)
        /*03a4*/ 	.short	0x0210
        /*03a6*/ 	.short	0x0470


	//----- nvinfo : EIATTR_SW_WAR
	.align		4
.L_45:
        /*03a8*/ 	.byte	0x04, 0x36
        /*03aa*/ 	.short	(.L_47 - .L_46)
.L_46:
        /*03ac*/ 	.word	0x00000008
.L_47:


//--------------------- .nv.callgraph             --------------------------
	.section	.nv.callgraph,"",@"SHT_CUDA_CALLGRAPH"
	.align	4
	.sectionentsize	8
	.align		4
        /*0000*/ 	.word	0x00000000
	.align		4
        /*0004*/ 	.word	0xffffffff
	.align		4
        /*0008*/ 	.word	index@(_ZN7cutlass13device_kernelINS_4gemm6kernel13GemmUniversalIN4cute5tupleIJiiiiEEENS1_10collective13CollectiveMmaINS1_34MainloopSm90TmaGmmaWarpSpecializedILi5ENS5_IJNS4_1CILi1EEENSA_ILi2EEESB_EEENS1_32KernelTmaWarpSpecializedPingpongEEENS5_IJNSA_ILi64EEENSA_ILi256EEESG_EEENS_10tfloat32_tENS5_IJlSB_lEEESJ_SK_NS4_8TiledMMAINS4_8MMA_AtomIJNS4_4SM904GMMA30MMA_64x256x8_F32TF32TF32_SS_TNILNSO_7ScaleInE1ELSQ_1EEEEEENS4_6LayoutINS5_IJSB_SB_SB_EEENS5_IJNSA_ILi0EEESV_SV_EEEEENS5_IJNS4_10UnderscoreESY_SY_EEEEENS4_23SM90_TMA_LOAD_MULTICASTENS4_14ComposedLayoutINS4_7SwizzleILi3ELi4ELi3EEENS4_18smem_ptr_flag_bitsILi32EEENST_INS5_IJNSA_ILi8EEENSA_ILi32EEEEEENS5_IJS18_SB_EEEEEEEvNS4_8identityENS4_13SM90_TMA_LOADES1C_vS1D_EENS_8epilogue10collective6detail29Sm90TmaWarpSpecializedAdapterINS1H_15DefaultEpilogueISJ_SK_SK_NS1G_6thread17LinearCombinationISJ_Li1EffLNS1L_9ScaleType4KindE0ELNS_15FloatRoundStyleE2ESJ_EENS1_15EpilogueDefaultEEEEEvvEEEEvNT_6ParamsE)
	.align		4
        /*000c*/ 	.word	index@(__assertfail)
	.align		4
        /*0010*/ 	.word	0x00000000
	.align		4
        /*0014*/ 	.word	0xfffffffe
	.align		4
        /*0018*/ 	.word	0x00000000
	.align		4
        /*001c*/ 	.word	0xfffffffd
	.align		4
        /*0020*/ 	.word	0x00000000
	.align		4
        /*0024*/ 	.word	0xfffffffc


//--------------------- .nv.constant4             --------------------------
	.section	.nv.constant4,"a",@progbits
	.align	8
	.align		8
.nv.constant4:
        /*0000*/ 	.dword	__assertfail
	.align		8
        /*0008*/ 	.dword	__unnamed_1
	.align		8
        /*0010*/ 	.dword	_ZN39_INTERNAL_f1b9a842_4_k_cu_49cd092f_63024cuda3std3__45__cpo5beginE
	.align		8
        /*0018*/ 	.dword	_ZN39_INTERNAL_f1b9a842_4_k_cu_49cd092f_63024cuda3std3__45__cpo3endE
	.align		8
        /*0020*/ 	.dword	_ZN39_INTERNAL_f1b9a842_4_k_cu_49cd092f_63024cuda3std3__45__cpo6cbeginE
	.align		8
        /*0028*/ 	.dword	_ZN39_INTERNAL_f1b9a842_4_k_cu_49cd092f_63024cuda3std3__45__cpo4cendE
	.align		8
        /*0030*/ 	.dword	_ZN39_INTERNAL_f1b9a842_4_k_cu_49cd092f_63024cuda3std3__441_GLOBAL__N__f1b9a842_4_k_cu_49cd092f_63026ignoreE
	.align		8
        /*0038*/ 	.dword	_ZN39_INTERNAL_f1b9a842_4_k_cu_49cd092f_63024cuda3std3__419piecewise_constructE
	.align		8
        /*0040*/ 	.dword	_ZN39_INTERNAL_f1b9a842_4_k_cu_49cd092f_63024cuda3std3__48in_placeE
	.align		8
        /*0048*/ 	.dword	_ZN39_INTERNAL_f1b9a842_4_k_cu_49cd092f_63024cuda3std6ranges3__45__cpo4swapE
	.align		8
        /*0050*/ 	.dword	_ZN39_INTERNAL_f1b9a842_4_k_cu_49cd092f_63024cuda3std6ranges3__45__cpo9iter_moveE
	.align		8
        /*0058*/ 	.dword	_ZN39_INTERNAL_f1b9a842_4_k_cu_49cd092f_63024cute7productE
	.align		8
        /*0060*/ 	.dword	_ZN39_INTERNAL_f1b9a842_4_k_cu_49cd092f_63024cute1_E
	.align		8
        /*0068*/ 	.dword	$str$22
	.align		8
        /*0070*/ 	.dword	$str$23


//--------------------- .text._ZN7cutlass13device_kernelINS_4gemm6kernel13GemmUniversalIN4cute5tupleIJiiiiEEENS1_10collective13CollectiveMmaINS1_34MainloopSm90TmaGmmaWarpSpecializedILi5ENS5_IJNS4_1CILi1EEENSA_ILi2EEESB_EEENS1_32KernelTmaWarpSpecializedPingpongEEENS5_IJNSA_ILi64EEENSA_ILi256EEESG_EEENS_10tfloat32_tENS5_IJlSB_lEEESJ_SK_NS4_8TiledMMAINS4_8MMA_AtomIJNS4_4SM904GMMA30MMA_64x256x8_F32TF32TF32_SS_TNILNSO_7ScaleInE1ELSQ_1EEEEEENS4_6LayoutINS5_IJSB_SB_SB_EEENS5_IJNSA_ILi0EEESV_SV_EEEEENS5_IJNS4_10UnderscoreESY_SY_EEEEENS4_23SM90_TMA_LOAD_MULTICASTENS4_14ComposedLayoutINS4_7SwizzleILi3ELi4ELi3EEENS4_18smem_ptr_flag_bitsILi32EEENST_INS5_IJNSA_ILi8EEENSA_ILi32EEEEEENS5_IJS18_SB_EEEEEEEvNS4_8identityENS4_13SM90_TMA_LOADES1C_vS1D_EENS_8epilogue10collective6detail29Sm90TmaWarpSpecializedAdapterINS1H_15DefaultEpilogueISJ_SK_SK_NS1G_6thread17LinearCombinationISJ_Li1EffLNS1L_9ScaleType4KindE0ELNS_15FloatRoundStyleE2ESJ_EENS1_15EpilogueDefaultEEEEEvvEEEEvNT_6ParamsE --------------------------
	.section	.text._ZN7cutlass13device_kernelINS_4gemm6kernel13GemmUniversalIN4cute5tupleIJiiiiEEENS1_10collective13CollectiveMmaINS1_34MainloopSm90TmaGmmaWarpSpecializedILi5ENS5_IJNS4_1CILi1EEENSA_ILi2EEESB_EEENS1_32KernelTmaWarpSpecializedPingpongEEENS5_IJNSA_ILi64EEENSA_ILi256EEESG_EEENS_10tfloat32_tENS5_IJlSB_lEEESJ_SK_NS4_8TiledMMAINS4_8MMA_AtomIJNS4_4SM904GMMA30MMA_64x256x8_F32TF32TF32_SS_TNILNSO_7ScaleInE1ELSQ_1EEEEEENS4_6LayoutINS5_IJSB_SB_SB_EEENS5_IJNSA_ILi0EEESV_SV_EEEEENS5_IJNS4_10UnderscoreESY_SY_EEEEENS4_23SM90_TMA_LOAD_MULTICASTENS4_14ComposedLayoutINS4_7SwizzleILi3ELi4ELi3EEENS4_18smem_ptr_flag_bitsILi32EEENST_INS5_IJNSA_ILi8EEENSA_ILi32EEEEEENS5_IJS18_SB_EEEEEEEvNS4_8identityENS4_13SM90_TMA_LOADES1C_vS1D_EENS_8epilogue10collective6detail29Sm90TmaWarpSpecializedAdapterINS1H_15DefaultEpilogueISJ_SK_SK_NS1G_6thread17LinearCombinationISJ_Li1EffLNS1L_9ScaleType4KindE0ELNS_15FloatRoundStyleE2ESJ_EENS1_15EpilogueDefaultEEEEEvvEEEEvNT_6ParamsE,"ax",@progbits
	.align	128
.text._ZN7cutlass13device_kernelINS_4gemm6kernel13GemmUniversalIN4cute5tupleIJiiiiEEENS1_10collective13CollectiveMmaINS1_34MainloopSm90TmaGmmaWarpSpecializedILi5ENS5_IJNS4_1CILi1EEENSA_ILi2EEESB_EEENS1_32KernelTmaWarpSpecializedPingpongEEENS5_IJNSA_ILi64EEENSA_ILi256EEESG_EEENS_10tfloat32_tENS5_IJlSB_lEEESJ_SK_NS4_8TiledMMAINS4_8MMA_AtomIJNS4_4SM904GMMA30MMA_64x256x8_F32TF32TF32_SS_TNILNSO_7ScaleInE1ELSQ_1EEEEEENS4_6LayoutINS5_IJSB_SB_SB_EEENS5_IJNSA_ILi0EEESV_SV_EEEEENS5_IJNS4_10UnderscoreESY_SY_EEEEENS4_23SM90_TMA_LOAD_MULTICASTENS4_14ComposedLayoutINS4_7SwizzleILi3ELi4ELi3EEENS4_18smem_ptr_flag_bitsILi32EEENST_INS5_IJNSA_ILi8EEENSA_ILi32EEEEEENS5_IJS18_SB_EEEEEEEvNS4_8identityENS4_13SM90_TMA_LOADES1C_vS1D_EENS_8epilogue10collective6detail29Sm90TmaWarpSpecializedAdapterINS1H_15DefaultEpilogueISJ_SK_SK_NS1G_6thread17LinearCombinationISJ_Li1EffLNS1L_9ScaleType4KindE0ELNS_15FloatRoundStyleE2ESJ_EENS1_15EpilogueDefaultEEEEEvvEEEEvNT_6ParamsE:
        .type           _ZN7cutlass13device_kernelINS_4gemm6kernel13GemmUniversalIN4cute5tupleIJiiiiEEENS1_10collective13CollectiveMmaINS1_34MainloopSm90TmaGmmaWarpSpecializedILi5ENS5_IJNS4_1CILi1EEENSA_ILi2EEESB_EEENS1_32KernelTmaWarpSpecializedPingpongEEENS5_IJNSA_ILi64EEENSA_ILi256EEESG_EEENS_10tfloat32_tENS5_IJlSB_lEEESJ_SK_NS4_8TiledMMAINS4_8MMA_AtomIJNS4_4SM904GMMA30MMA_64x256x8_F32TF32TF32_SS_TNILNSO_7ScaleInE1ELSQ_1EEEEEENS4_6LayoutINS5_IJSB_SB_SB_EEENS5_IJNSA_ILi0EEESV_SV_EEEEENS5_IJNS4_10UnderscoreESY_SY_EEEEENS4_23SM90_TMA_LOAD_MULTICASTENS4_14ComposedLayoutINS4_7SwizzleILi3ELi4ELi3EEENS4_18smem_ptr_flag_bitsILi32EEENST_INS5_IJNSA_ILi8EEENSA_ILi32EEEEEENS5_IJS18_SB_EEEEEEEvNS4_8identityENS4_13SM90_TMA_LOADES1C_vS1D_EENS_8epilogue10collective6detail29Sm90TmaWarpSpecializedAdapterINS1H_15DefaultEpilogueISJ_SK_SK_NS1G_6thread17LinearCombinationISJ_Li1EffLNS1L_9ScaleType4KindE0ELNS_15FloatRoundStyleE2ESJ_EENS1_15EpilogueDefaultEEEEEvvEEEEvNT_6ParamsE,@function
        .size           _ZN7cutlass13device_kernelINS_4gemm6kernel13GemmUniversalIN4cute5tupleIJiiiiEEENS1_10collective13CollectiveMmaINS1_34MainloopSm90TmaGmmaWarpSpecializedILi5ENS5_IJNS4_1CILi1EEENSA_ILi2EEESB_EEENS1_32KernelTmaWarpSpecializedPingpongEEENS5_IJNSA_ILi64EEENSA_ILi256EEESG_EEENS_10tfloat32_tENS5_IJlSB_lEEESJ_SK_NS4_8TiledMMAINS4_8MMA_AtomIJNS4_4SM904GMMA30MMA_64x256x8_F32TF32TF32_SS_TNILNSO_7ScaleInE1ELSQ_1EEEEEENS4_6LayoutINS5_IJSB_SB_SB_EEENS5_IJNSA_ILi0EEESV_SV_EEEEENS5_IJNS4_10UnderscoreESY_SY_EEEEENS4_23SM90_TMA_LOAD_MULTICASTENS4_14ComposedLayoutINS4_7SwizzleILi3ELi4ELi3EEENS4_18smem_ptr_flag_bitsILi32EEENST_INS5_IJNSA_ILi8EEENSA_ILi32EEEEEENS5_IJS18_SB_EEEEEEEvNS4_8identityENS4_13SM90_TMA_LOADES1C_vS1D_EENS_8epilogue10collective6detail29Sm90TmaWarpSpecializedAdapterINS1H_15DefaultEpilogueISJ_SK_SK_NS1G_6thread17LinearCombinationISJ_Li1EffLNS1L_9ScaleType4KindE0ELNS_15FloatRoundStyleE2ESJ_EENS1_15EpilogueDefaultEEEEEvvEEEEvNT_6ParamsE,(.L_x_331 - _ZN7cutlass13device_kernelINS_4gemm6kernel13GemmUniversalIN4cute5tupleIJiiiiEEENS1_10collective13CollectiveMmaINS1_34MainloopSm90TmaGmmaWarpSpecializedILi5ENS5_IJNS4_1CILi1EEENSA_ILi2EEESB_EEENS1_32KernelTmaWarpSpecializedPingpongEEENS5_IJNSA_ILi64EEENSA_ILi256EEESG_EEENS_10tfloat32_tENS5_IJlSB_lEEESJ_SK_NS4_8TiledMMAINS4_8MMA_AtomIJNS4_4SM904GMMA30MMA_64x256x8_F32TF32TF32_SS_TNILNSO_7ScaleInE1ELSQ_1EEEEEENS4_6LayoutINS5_IJSB_SB_SB_EEENS5_IJNSA_ILi0EEESV_SV_EEEEENS5_IJNS4_10UnderscoreESY_SY_EEEEENS4_23SM90_TMA_LOAD_MULTICASTENS4_14ComposedLayoutINS4_7SwizzleILi3ELi4ELi3EEENS4_18smem_ptr_flag_bitsILi32EEENST_INS5_IJNSA_ILi8EEENSA_ILi32EEEEEENS5_IJS18_SB_EEEEEEEvNS4_8identityENS4_13SM90_TMA_LOADES1C_vS1D_EENS_8epilogue10collective6detail29Sm90TmaWarpSpecializedAdapterINS1H_15DefaultEpilogueISJ_SK_SK_NS1G_6thread17LinearCombinationISJ_Li1EffLNS1L_9ScaleType4KindE0ELNS_15FloatRoundStyleE2ESJ_EENS1_15EpilogueDefaultEEEEEvvEEEEvNT_6ParamsE)
        .other          _ZN7cutlass13device_kernelINS_4gemm6kernel13GemmUniversalIN4cute5tupleIJiiiiEEENS1_10collective13CollectiveMmaINS1_34MainloopSm90TmaGmmaWarpSpecializedILi5ENS5_IJNS4_1CILi1EEENSA_ILi2EEESB_EEENS1_32KernelTmaWarpSpecializedPingpongEEENS5_IJNSA_ILi64EEENSA_ILi256EEESG_EEENS_10tfloat32_tENS5_IJlSB_lEEESJ_SK_NS4_8TiledMMAINS4_8MMA_AtomIJNS4_4SM904GMMA30MMA_64x256x8_F32TF32TF32_SS_TNILNSO_7ScaleInE1ELSQ_1EEEEEENS4_6LayoutINS5_IJSB_SB_SB_EEENS5_IJNSA_ILi0EEESV_SV_EEEEENS5_IJNS4_10UnderscoreESY_SY_EEEEENS4_23SM90_TMA_LOAD_MULTICASTENS4_14ComposedLayoutINS4_7SwizzleILi3ELi4ELi3EEENS4_18smem_ptr_flag_bitsILi32EEENST_INS5_IJNSA_ILi8EEENSA_ILi32EEEEEENS5_IJS18_SB_EEEEEEEvNS4_8identityENS4_13SM90_TMA_LOADES1C_vS1D_EENS_8epilogue10collective6detail29Sm90TmaWarpSpecializedAdapterINS1H_15DefaultEpilogueISJ_SK_SK_NS1G_6thread17LinearCombinationISJ_Li1EffLNS1L_9ScaleType4KindE0ELNS_15FloatRoundStyleE2ESJ_EENS1_15EpilogueDefaultEEEEEvvEEEEvNT_6ParamsE,@"STO_CUDA_ENTRY STV_DEFAULT"
_ZN7cutlass13device_kernelINS_4gemm6kernel13GemmUniversalIN4cute5tupleIJiiiiEEENS1_10collective13CollectiveMmaINS1_34MainloopSm90TmaGmmaWarpSpecializedILi5ENS5_IJNS4_1CILi1EEENSA_ILi2EEESB_EEENS1_32KernelTmaWarpSpecializedPingpongEEENS5_IJNSA_ILi64EEENSA_ILi256EEESG_EEENS_10tfloat32_tENS5_IJlSB_lEEESJ_SK_NS4_8TiledMMAINS4_8MMA_AtomIJNS4_4SM904GMMA30MMA_64x256x8_F32TF32TF32_SS_TNILNSO_7ScaleInE1ELSQ_1EEEEEENS4_6LayoutINS5_IJSB_SB_SB_EEENS5_IJNSA_ILi0EEESV_SV_EEEEENS5_IJNS4_10UnderscoreESY_SY_EEEEENS4_23SM90_TMA_LOAD_MULTICASTENS4_14ComposedLayoutINS4_7SwizzleILi3ELi4ELi3EEENS4_18smem_ptr_flag_bitsILi32EEENST_INS5_IJNSA_ILi8EEENSA_ILi32EEEEEENS5_IJS18_SB_EEEEEEEvNS4_8identityENS4_13SM90_TMA_LOADES1C_vS1D_EENS_8epilogue10collective6detail29Sm90TmaWarpSpecializedAdapterINS1H_15DefaultEpilogueISJ_SK_SK_NS1G_6thread17LinearCombinationISJ_Li1EffLNS1L_9ScaleType4KindE0ELNS_15FloatRoundStyleE2ESJ_EENS1_15EpilogueDefaultEEEEEvvEEEEvNT_6ParamsE:
[----:B------:R-:W0:Y:S02]  /*0000*/  LDC R1, c[0x0][0x28] ;  /* 0x00000a00ff017b82 */ /* 0x000e240000000800 */
[----:B0-----:R-:W-:Y:S01]  /*0010*/  VIADD R1, R1, 0xfffffff8 ;  /* 0xfffffff801017836 */ /* 0x001fe20000000000 */
[----:B------:R-:W0:Y:S01]  /*0020*/  S2R R4, SR_TID.X ;  /* 0x0000000000047919 */ /* 0x000e220000002100 */
[----:B------:R-:W-:Y:S01]  /*0030*/  ELECT P0, URZ, PT ;  /* 0x00000000003f782f */ /* 0x000fe20003800000 */
[----:B------:R-:W-:Y:S01]  /*0040*/  BSSY B0, `(.L_x_0) ;  /* 0x000000f000007945 */ /* 0x000fe20003800000 */
[--C-:B0-----:R-:W-:Y:S02]  /*0050*/  SHF.R.U32.HI R0, RZ, 0x5, R4.reuse ;  /* 0x00000005ff007819 */ /* 0x101fe40000011604 */
[----:B------:R-:W-:-:S03]  /*0060*/  SHF.R.U32.HI R7, RZ, 0x7, R4 ;  /* 0x00000007ff077819 */ /* 0x000fc60000011604 */
[----:B------:R-:W0:Y:S04]  /*0070*/  SHFL.IDX PT, R2, R0, RZ, 0x1f ;  /* 0x00001fff00027589 */ /* 0x000e2800000e0000 */
[----:B------:R1:W2:Y:S01]  /*0080*/  SHFL.IDX PT, R10, R7, RZ, 0x1f ;  /* 0x00001fff070a7589 */ /* 0x0002a200000e0000 */
[----:B0-----:R-:W-:-:S13]  /*0090*/  ISETP.NE.OR P0, PT, R2, RZ, !P0 ;  /* 0x000000ff0200720c */ /* 0x001fda0004705670 */
[----:B-12---:R-:W-:Y:S05]  /*00a0*/  @P0 BRA `(.L_x_1) ;  /* 0x0000000000200947 */ /* 0x006fea0003800000 */
[----:B------:R-:W-:Y:S02]  /*00b0*/  ULDC.64 UR4, c[0x0][0x198] ;  /* 0x0000660000047ab9 */ /* 0x000fe40000000a00 */
[----:B------:R-:W-:Y:S02]  /*00c0*/  UIADD3 UR6, UP0, UR4, 0xf0, URZ ;  /* 0x000000f004067890 */ /* 0x000fe4000ff1e03f */
[----:B------:R-:W-:Y:S02]  /*00d0*/  UIADD3 UR4, UP1, UR4, 0x1f0, URZ ;  /* 0x000001f004047890 */ /* 0x000fe4000ff3e03f */
[----:B------:R-:W-:Y:S02]  /*00e0*/  UIADD3.X UR7, URZ, UR5, URZ, UP0, !UPT ;  /* 0x000000053f077290 */ /* 0x000fe400087fe43f */
[----:B------:R-:W-:-:S07]  /*00f0*/  UIADD3.X UR5, URZ, UR5, URZ, UP1, !UPT ;  /* 0x000000053f057290 */ /* 0x000fce0008ffe43f */
[----:B------:R0:W-:Y:S02]  /*0100*/  UTMACCTL.PF [UR6] ;  /* 0x00000000060079b9 */ /* 0x0001e40008040000 */
[----:B------:R0:W-:Y:S02]  /*0110*/  UTMACCTL.PF [UR4] ;  /* 0x00000000040079b9 */ /* 0x0001e40008040000 */
[----:B0-----:R-:W-:Y:S01]  /*0120*/  NOP ;  /* 0x0000000000007918 */ /* 0x001fe20000000000 */
.L_x_1:
[----:B------:R-:W-:Y:S05]  /*0130*/  BSYNC B0 ;  /* 0x0000000000007941 */ /* 0x000fea0003800000 */
.L_x_0:
[----:B------:R-:W0:Y:S02]  /*0140*/  SHFL.IDX PT, R8, R0, RZ, 0x1f ;  /* 0x00001fff00087589 */ /* 0x000e2400000e0000 */
[----:B0-----:R-:W-:-:S13]  /*0150*/  ISETP.NE.AND P0, PT, R8, RZ, PT ;  /* 0x000000ff0800720c */ /* 0x001fda0003f05270 */
[----:B------:R-:W-:Y:S05]  /*0160*/  @P0 BRA `(.L_x_2) ;  /* 0x0000000000600947 */ /* 0x000fea0003800000 */
[----:B------:R-:W0:Y:S01]  /*0170*/  S2UR UR8, SR_CgaCtaId ;  /* 0x00000000000879c3 */ /* 0x000e220000008800 */
[----:B------:R-:W-:Y:S01]  /*0180*/  UMOV UR4, 0x400 ;  /* 0x0000040000047882 */ /* 0x000fe20000000000 */
[----:B------:R-:W-:Y:S01]  /*0190*/  UMOV UR5, 0x1 ;  /* 0x0000000100057882 */ /* 0x000fe20000000000 */
[----:B------:R-:W-:Y:S01]  /*01a0*/  UMOV UR6, 0x2 ;  /* 0x0000000200067882 */ /* 0x000fe20000000000 */
[----:B------:R-:W-:Y:S01]  /*01b0*/  ELECT P0, URZ, PT ;  /* 0x00000000003f782f */ /* 0x000fe20003800000 */
[----:B------:R-:W-:-:S04]  /*01c0*/  UIADD3 UR6, -UR6, 0x100000, URZ ;  /* 0x0010000006067890 */ /* 0x000fc8000fffe13f */
[----:B------:R-:W-:Y:S02]  /*01d0*/  USHF.L.U32 UR7, UR6, 0xb, URZ ;  /* 0x0000000b06077899 */ /* 0x000fe4000800063f */
[----:B------:R-:W-:Y:S02]  /*01e0*/  USHF.L.U32 UR6, UR6, 0x1, URZ ;  /* 0x0000000106067899 */ /* 0x000fe4000800063f */
[----:B0-----:R-:W-:Y:S02]  /*01f0*/  ULEA UR8, UR8, UR4, 0x18 ;  /* 0x0000000408087291 */ /* 0x001fe4000f8ec03f */
[----:B------:R-:W-:-:S04]  /*0200*/  UIADD3 UR4, -UR5, 0x100000, URZ ;  /* 0x0010000005047890 */ /* 0x000fc8000fffe13f */
[----:B------:R-:W-:Y:S02]  /*0210*/  USHF.L.U32 UR5, UR4, 0xb, URZ ;  /* 0x0000000b04057899 */ /* 0x000fe4000800063f */
[----:B------:R-:W-:Y:S01]  /*0220*/  USHF.L.U32 UR4, UR4, 0x1, URZ ;  /* 0x0000000104047899 */ /* 0x000fe2000800063f */
[----:B------:R-:W0:Y:S11]  /*0230*/  FENCE.VIEW.ASYNC.S ;  /* 0x00000000000073c6 */ /* 0x000e360000000000 */
[----:B0-----:R0:W1:Y:S01]  /*0240*/  SYNCS.EXCH.64 URZ, [UR8], UR4 ;  /* 0x00000004083f75b2 */ /* 0x0010620008000100 */
[----:B------:R0:W2:Y:S01]  /*0250*/  SYNCS.EXCH.64 URZ, [UR8+0x28], UR6 ;  /* 0x00002806083f75b2 */ /* 0x0000a20008000100 */
[----:B------:R0:W3:Y:S01]  /*0260*/  SYNCS.EXCH.64 URZ, [UR8+0x8], UR4 ;  /* 0x00000804083f75b2 */ /* 0x0000e20008000100 */
[----:B------:R0:W4:Y:S01]  /*0270*/  SYNCS.EXCH.64 URZ, [UR8+0x30], UR6 ;  /* 0x00003006083f75b2 */ /* 0x0001220008000100 */
[----:B------:R0:W0:Y:S01]  /*0280*/  SYNCS.EXCH.64 URZ, [UR8+0x10], UR4 ;  /* 0x00001004083f75b2 */ /* 0x0000220008000100 */
[----:B------:R0:W0:Y:S01]  /*0290*/  SYNCS.EXCH.64 URZ, [UR8+0x38], UR6 ;  /* 0x00003806083f75b2 */ /* 0x0000220008000100 */
[----:B------:R0:W0:Y:S01]  /*02a0*/  SYNCS.EXCH.64 URZ, [UR8+0x18], UR4 ;  /* 0x00001804083f75b2 */ /* 0x0000220008000100 */
[----:B------:R0:W0:Y:S01]  /*02b0*/  SYNCS.EXCH.64 URZ, [UR8+0x40], UR6 ;  /* 0x00004006083f75b2 */ /* 0x0000220008000100 */
[----:B------:R0:W0:Y:S01]  /*02c0*/  SYNCS.EXCH.64 URZ, [UR8+0x20], UR4 ;  /* 0x00002004083f75b2 */ /* 0x0000220008000100 */
[----:B------:R0:W0:Y:S01]  /*02d0*/  SYNCS.EXCH.64 URZ, [UR8+0x48], UR6 ;  /* 0x00004806083f75b2 */ /* 0x0000220008000100 */
[----:B------:R-:W-:Y:S01]  /*02e0*/  NOP ;  /* 0x0000000000007918 */ /* 0x000fe20000000000 */
.L_x_2:
[----:B------:R-:W5:Y:S01]  /*02f0*/  SHFL.IDX PT, R9, R0, RZ, 0x1f ;  /* 0x00001fff00097589 */ /* 0x000f6200000e0000 */
[----:B------:R-:W1:Y:S01]  /*0300*/  S2UR UR12, SR_CTAID.X ;  /* 0x00000000000c79c3 */ /* 0x000e620000002500 */
[----:B------:R-:W-:Y:S02]  /*0310*/  SHF.R.S32.HI R3, RZ, 0x1f, R4 ;  /* 0x0000001fff037819 */ /* 0x000fe40000011404 */
[----:B------:R-:W-:Y:S01]  /*0320*/  ELECT P0, URZ, PT ;  /* 0x00000000003f782f */ /* 0x000fe20003800000 */
[----:B------:R-:W2:Y:S01]  /*0330*/  SHFL.IDX PT, R5, R0, RZ, 0x1f ;  /* 0x00001fff00057589 */ /* 0x000ea200000e0000 */
[----:B------:R-:W-:Y:S02]  /*0340*/  ELECT P1, URZ, PT ;  /* 0x00000000003f782f */ /* 0x000fe40003820000 */
[----:B------:R-:W-:Y:S01]  /*0350*/  LEA.HI R3, R3, R4, RZ, 0x7 ;  /* 0x0000000403037211 */ /* 0x000fe200078f38ff */
[----:B0-----:R-:W-:Y:S01]  /*0360*/  ULDC UR4, c[0x0][0x150] ;  /* 0x0000540000047ab9 */ /* 0x001fe20000000800 */
[----:B------:R-:W0:Y:S01]  /*0370*/  S2R R6, SR_CTAID.Y ;  /* 0x0000000000067919 */ /* 0x000e220000002600 */
[----:B------:R-:W-:Y:S01]  /*0380*/  SHF.R.S32.HI R11, RZ, 0x1f, R8 ;  /* 0x0000001fff0b7819 */ /* 0x000fe20000011408 */
[----:B------:R-:W3:Y:S01]  /*0390*/  LDC R21, c[0x0][0x148] ;  /* 0x00005200ff157b82 */ /* 0x000ee20000000800 */
[----:B------:R-:W-:Y:S01]  /*03a0*/  LOP3.LUT R3, R3, 0xffffff80, RZ, 0xc0, !PT ;  /* 0xffffff8003037812 */ /* 0x000fe200078ec0ff */
[----:B------:R-:W-:Y:S01]  /*03b0*/  UMOV UR11, 0x80 ;  /* 0x00000080000b7882 */ /* 0x000fe20000000000 */
[----:B------:R-:W-:Y:S01]  /*03c0*/  LEA.HI R11, R11, R8, RZ, 0x2 ;  /* 0x000000080b0b7211 */ /* 0x000fe200078f10ff */
[----:B------:R-:W-:Y:S01]  /*03d0*/  NOP ;  /* 0x0000000000007918 */ /* 0x000fe20000000000 */
[----:B------:R-:W-:Y:S01]  /*03e0*/  NOP ;  /* 0x0000000000007918 */ /* 0x000fe20000000000 */
[----:B------:R-:W-:Y:S01]  /*03f0*/  IMAD.IADD R3, R4, 0x1, -R3 ;  /* 0x0000000104037824 */ /* 0x000fe200078e0a03 */
[----:B------:R-:W-:Y:S01]  /*0400*/  LOP3.LUT R11, R11, 0x3ffffffc, RZ, 0xc0, !PT ;  /* 0x3ffffffc0b0b7812 */ /* 0x000fe200078ec0ff */
[----:B------:R-:W4:Y:S01]  /*0410*/  LDC R15, c[0x0][0x140] ;  /* 0x00005000ff0f7b82 */ /* 0x000f220000000800 */
[C---:B------:R-:W-:Y:S01]  /*0420*/  VIADD R35, R10.reuse, 0xffffffff ;  /* 0xffffffff0a237836 */ /* 0x040fe20000000000 */
[----:B------:R-:W-:-:S02]  /*0430*/  ISETP.NE.AND P2, PT, R10, RZ, PT ;  /* 0x000000ff0a00720c */ /* 0x000fc40003f45270 */
[----:B------:R-:W-:Y:S01]  /*0440*/  SHF.R.S32.HI R14, RZ, 0x1f, R3 ;  /* 0x0000001fff0e7819 */ /* 0x000fe20000011403 */
[----:B------:R-:W-:Y:S01]  /*0450*/  IMAD.IADD R11, R8, 0x1, -R11 ;  /* 0x00000001080b7824 */ /* 0x000fe200078e0a0b */
[----:B-----5:R-:W-:Y:S02]  /*0460*/  ISETP.NE.OR P0, PT, R9, RZ, !P0 ;  /* 0x000000ff0900720c */ /* 0x020fe40004705670 */
[----:B-1----:R-:W-:Y:S01]  /*0470*/  I2FP.F32.U32 R12, UR12 ;  /* 0x0000000c000c7c45 */ /* 0x002fe20008201000 */
[----:B------:R-:W1:Y:S01]  /*0480*/  LDC R13, c[0x0][0x144] ;  /* 0x00005100ff0d7b82 */ /* 0x000e620000000800 */
[----:B--2---:R-:W-:Y:S02]  /*0490*/  ISETP.NE.OR P1, PT, R5, RZ, !P1 ;  /* 0x000000ff0500720c */ /* 0x004fe40004f25670 */
[----:B------:R-:W-:Y:S01]  /*04a0*/  LEA.HI R0, R14, R3, RZ, 0x3 ;  /* 0x000000030e007211 */ /* 0x000fe200078f18ff */
[----:B------:R-:W-:Y:S01]  /*04b0*/  FMUL R12, R12, UR4 ;  /* 0x000000040c0c7c20 */ /* 0x000fe20008400000 */
[----:B------:R-:W-:Y:S01]  /*04c0*/  ULDC UR4, c[0x0][0x154] ;  /* 0x0000550000047ab9 */ /* 0x000fe20000000800 */
[----:B------:R-:W-:-:S02]  /*04d0*/  SHF.R.S32.HI R5, RZ, 0x1f, R2 ;  /* 0x0000001fff057819 */ /* 0x000fc40000011402 */
[--C-:B------:R-:W-:Y:S02]  /*04e0*/  SHF.R.S32.HI R9, RZ, 0x3, R0.reuse ;  /* 0x00000003ff097819 */ /* 0x100fe40000011400 */
[----:B------:R-:W-:Y:S01]  /*04f0*/  VOTEU.ALL UP0, P0 ;  /* 0x00000000003f7886 */ /* 0x000fe20000000000 */
[----:B------:R-:W-:Y:S01]  /*0500*/  SHF.R.S32.HI R0, RZ, 0x1f, R0 ;  /* 0x0000001fff007819 */ /* 0x000fe20000011400 */
[----:B------:R-:W2:Y:S01]  /*0510*/  F2I.U32.TRUNC.NTZ R12, R12 ;  /* 0x0000000c000c7305 */ /* 0x000ea2000020f000 */
[----:B0-----:R-:W-:Y:S01]  /*0520*/  I2FP.F32.U32 R8, R6 ;  /* 0x0000000600087245 */ /* 0x001fe20000201000 */
[----:B------:R-:W-:Y:S01]  /*0530*/  VOTEU.ALL UP1, P1 ;  /* 0x00000000003f7886 */ /* 0x000fe20000820000 */
[----:B------:R-:W0:Y:S01]  /*0540*/  @!UP0 S2UR UR7, SR_CgaCtaId ;  /* 0x00000000000789c3 */ /* 0x000e220000008800 */
[----:B------:R-:W-:Y:S01]  /*0550*/  LEA.HI R0, R0, R9, RZ, 0x2 ;  /* 0x0000000900007211 */ /* 0x000fe200078f10ff */
[----:B------:R-:W-:Y:S01]  /*0560*/  @!UP0 UMOV UR6, 0x400 ;  /* 0x0000040000068882 */ /* 0x000fe20000000000 */
[----:B------:R-:W-:Y:S01]  /*0570*/  FMUL R8, R8, UR4 ;  /* 0x0000000408087c20 */ /* 0x000fe20008400000 */
[----:B------:R-:W-:Y:S01]  /*0580*/  LEA.HI R5, R5, R2, RZ, 0x2 ;  /* 0x0000000205057211 */ /* 0x000fe200078f10ff */
[----:B------:R-:W-:Y:S01]  /*0590*/  UMOV UR4, 0x20 ;  /* 0x0000002000047882 */ /* 0x000fe20000000000 */
[----:B------:R-:W-:Y:S01]  /*05a0*/  LOP3.LUT R0, R0, 0xfffffffc, RZ, 0xc0, !PT ;  /* 0xfffffffc00007812 */ /* 0x000fe200078ec0ff */
[----:B------:R-:W-:-:S04]  /*05b0*/  @!UP0 UIADD3 UR4, -UR4, 0x100000, URZ ;  /* 0x0010000004048890 */ /* 0x000fc8000fffe13f */
[----:B------:R-:W-:Y:S02]  /*05c0*/  @!UP0 USHF.L.U32 UR5, UR4, 0xb, URZ ;  /* 0x0000000b04058899 */ /* 0x000fe4000800063f */
[----:B------:R-:W-:Y:S01]  /*05d0*/  @!UP0 USHF.L.U32 UR4, UR4, 0x1, URZ ;  /* 0x0000000104048899 */ /* 0x000fe2000800063f */
[----:B------:R-:W5:Y:S01]  /*05e0*/  @!UP1 S2UR UR10, SR_CgaCtaId ;  /* 0x00000000000a99c3 */ /* 0x000f620000008800 */
[----:B------:R-:W3:Y:S01]  /*05f0*/  F2I.U32.TRUNC.NTZ R8, R8 ;  /* 0x0000000800087305 */ /* 0x000ee2000020f000 */
[----:B------:R-:W-:Y:S01]  /*0600*/  LOP3.LUT R5, R5, 0xfffffffc, RZ, 0xc0, !PT ;  /* 0xfffffffc05057812 */ /* 0x000fe200078ec0ff */
[----:B------:R-:W-:Y:S01]  /*0610*/  IMAD.IADD R0, R9, 0x1, -R0 ;  /* 0x0000000109007824 */ /* 0x000fe200078e0a00 */
[----:B------:R-:W-:Y:S01]  /*0620*/  @!UP1 UMOV UR9, 0x400 ;  /* 0x0000040000099882 */ /* 0x000fe20000000000 */
[----:B--2---:R-:W-:Y:S01]  /*0630*/  IMAD.MOV R12, RZ, RZ, -R12 ;  /* 0x000000ffff0c7224 */ /* 0x004fe200078e0a0c */
[----:B------:R-:W-:Y:S01]  /*0640*/  VOTEU.ALL UP2, P1 ;  /* 0x00000000003f7886 */ /* 0x000fe20000840000 */
[----:B------:R-:W-:Y:S01]  /*0650*/  IMAD R0, R11, 0x4, R0 ;  /* 0x000000040b007824 */ /* 0x000fe200078e0200 */
[----:B------:R-:W-:Y:S01]  /*0660*/  VOTEU.ALL UP3, P1 ;  /* 0x00000000003f7886 */ /* 0x000fe20000860000 */
[----:B------:R-:W-:Y:S01]  /*0670*/  IMAD.IADD R5, R2, 0x1, -R5 ;  /* 0x0000000102057824 */ /* 0x000fe200078e0a05 */
[----:B------:R-:W-:Y:S01]  /*0680*/  VOTEU.ALL UP4, P1 ;  /* 0x00000000003f7886 */ /* 0x000fe20000880000 */
[C---:B------:R-:W-:Y:S01]  /*0690*/  IMAD.SHL.U32 R9, R0.reuse, 0x4, RZ ;  /* 0x0000000400097824 */ /* 0x040fe200078e00ff */
[----:B------:R-:W-:Y:S01]  /*06a0*/  VOTEU.ALL UP5, P1 ;  /* 0x00000000003f7886 */ /* 0x000fe200008a0000 */
[----:B----4-:R-:W-:Y:S01]  /*06b0*/  ISETP.EQ.U32.AND P3, PT, R15, 0x1, PT ;  /* 0x000000010f00780c */ /* 0x010fe20003f62070 */
[----:B-1----:R-:W-:Y:S01]  /*06c0*/  IMAD R20, R13, R12, UR12 ;  /* 0x0000000c0d147e24 */ /* 0x002fe2000f8e020c */
[----:B------:R-:W-:Y:S01]  /*06d0*/  ISETP.NE.AND P1, PT, R5, 0x3, PT ;  /* 0x000000030500780c */ /* 0x000fe20003f25270 */
[----:B0-----:R-:W-:Y:S01]  /*06e0*/  @!UP0 ULEA UR8, UR7, UR6, 0x18 ;  /* 0x0000000607088291 */ /* 0x001fe2000f8ec03f */
[----:B---3--:R-:W-:Y:S01]  /*06f0*/  IMAD.MOV R24, RZ, RZ, -R8 ;  /* 0x000000ffff187224 */ /* 0x008fe200078e0a08 */
[----:B------:R-:W-:Y:S01]  /*0700*/  LOP3.LUT R152, R0, 0xc, R9, 0x78, !PT ;  /* 0x0000000c00987812 */ /* 0x000fe200078e7809 */
[----:B------:R-:W-:-:S04]  /*0710*/  @!UP1 UIADD3 UR6, -UR11, 0x100000, URZ ;  /* 0x001000000b069890 */ /* 0x000fc8000fffe13f */
[----:B------:R-:W-:Y:S02]  /*0720*/  @!UP1 USHF.L.U32 UR7, UR6, 0xb, URZ ;  /* 0x0000000b06079899 */ /* 0x000fe4000800063f */
[----:B------:R-:W-:Y:S01]  /*0730*/  @!UP1 USHF.L.U32 UR6, UR6, 0x1, URZ ;  /* 0x0000000106069899 */ /* 0x000fe2000800063f */
[----:B------:R-:W-:Y:S01]  /*0740*/  ISETP.EQ.OR P1, PT, R5, RZ, !P1 ;  /* 0x000000ff0500720c */ /* 0x000fe20004f22670 */
[----:B------:R-:W-:Y:S01]  /*0750*/  IMAD R9, R21, R24, R6 ;  /* 0x0000001815097224 */ /* 0x000fe200078e0206 */
[----:B------:R-:W-:Y:S01]  /*0760*/  VOTEU.ALL UP0, P0 ;  /* 0x00000000003f7886 */ /* 0x000fe20000000000 */
[----:B------:R-:W-:Y:S01]  /*0770*/  ISETP.GE.U32.AND P5, PT, R35, 0x2, PT ;  /* 0x000000022300780c */ /* 0x000fe20003fa6070 */
[----:B-----5:R-:W-:Y:S01]  /*0780*/  @!UP1 ULEA UR9, UR10, UR9, 0x18 ;  /* 0x000000090a099291 */ /* 0x020fe2000f8ec03f */
[----:B------:R-:W-:Y:S01]  /*0790*/  ISETP.EQ.AND P1, PT, R10, RZ, P1 ;  /* 0x000000ff0a00720c */ /* 0x000fe20000f22270 */
[----:B------:R-:W-:Y:S01]  /*07a0*/  VOTEU.ALL UP1, P0 ;  /* 0x00000000003f7886 */ /* 0x000fe20000020000 */
[----:B------:R-:W-:Y:S01]  /*07b0*/  LOP3.LUT P0, RZ, R3, 0x7, RZ, 0xc0, !PT ;  /* 0x0000000703ff7812 */ /* 0x000fe2000780c0ff */
[----:B------:R-:W0:Y:S02]  /*07c0*/  FENCE.VIEW.ASYNC.S ;  /* 0x00000000000073c6 */ /* 0x000e240000000000 */
[----:B0-----:R0:W1:Y:S01]  /*07d0*/  @!UP0 SYNCS.EXCH.64 URZ, [UR8+0x80], UR4 ;  /* 0x00008004083f85b2 */ /* 0x0010620008000100 */
[----:B------:R-:W-:Y:S01]  /*07e0*/  ISETP.NE.AND P4, PT, R9, R152, PT ;  /* 0x000000980900720c */ /* 0x000fe20003f85270 */
[----:B------:R0:W2:Y:S01]  /*07f0*/  SHFL.IDX PT, R0, R7, RZ, 0x1f ;  /* 0x00001fff07007589 */ /* 0x0000a200000e0000 */
[----:B------:R-:W-:-:S02]  /*0800*/  ISETP.LT.U32.AND P0, PT, R152, 0x2, !P0 ;  /* 0x000000029800780c */ /* 0x000fc40004701070 */
[----:B------:R-:W-:Y:S02]  /*0810*/  ISETP.EQ.OR P4, PT, R20, RZ, !P4 ;  /* 0x000000ff1400720c */ /* 0x000fe40006782670 */
[----:B------:R-:W-:Y:S02]  /*0820*/  SEL R16, RZ, 0x1, !P1 ;  /* 0x00000001ff107807 */ /* 0x000fe40004800000 */
[----:B------:R-:W-:Y:S02]  /*0830*/  PLOP3.LUT P0, PT, P0, P4, PT, 0x80, 0x0 ;  /* 0x000000000000781c */ /* 0x000fe40000709070 */
[----:B------:R-:W-:Y:S02]  /*0840*/  SEL R16, R16, 0x2, P5 ;  /* 0x0000000210107807 */ /* 0x000fe40002800000 */
[----:B------:R-:W-:Y:S01]  /*0850*/  P2R R155, PR, RZ, 0x1 ;  /* 0x00000001ff9b7803 */ /* 0x000fe20000000000 */
[----:B------:R0:W3:Y:S01]  /*0860*/  @!UP1 SYNCS.EXCH.64 URZ, [UR8+0x88], UR4 ;  /* 0x00008804083f95b2 */ /* 0x0000e20008000100 */
[----:B------:R-:W-:Y:S01]  /*0870*/  NOP ;  /* 0x0000000000007918 */ /* 0x000fe20000000000 */
[----:B------:R0:W4:Y:S01]  /*0880*/  @!UP2 SYNCS.EXCH.64 URZ, [UR9+0x60], UR6 ;  /* 0x00006006093fa5b2 */ /* 0x0001220008000100 */
[----:B------:R0:W0:Y:S01]  /*0890*/  @!UP3 SYNCS.EXCH.64 URZ, [UR9+0x68], UR6 ;  /* 0x00006806093fb5b2 */ /* 0x0000220008000100 */
[----:B------:R0:W0:Y:S01]  /*08a0*/  @!UP4 SYNCS.EXCH.64 URZ, [UR9+0x70], UR6 ;  /* 0x00007006093fc5b2 */ /* 0x0000220008000100 */
[----:B------:R0:W0:Y:S01]  /*08b0*/  @!UP5 SYNCS.EXCH.64 URZ, [UR9+0x78], UR6 ;  /* 0x00007806093fd5b2 */ /* 0x0000220008000100 */
[----:B------:R-:W-:Y:S01]  /*08c0*/  NOP ;  /* 0x0000000000007918 */ /* 0x000fe20000000000 */
[----:B------:R-:W-:Y:S05]  /*08d0*/  @!P3 BRA `(.L_x_3) ;  /* 0x000000000008b947 */ /* 0x000fea0003800000 */
[----:B01-34-:R-:W-:Y:S01]  /*08e0*/  UCGABAR_ARV ;  /* 0x00000000000079c7 */ /* 0x01bfe20008000000 */
[----:B------:R-:W-:Y:S05]  /*08f0*/  BRA `(.L_x_4) ;  /* 0x0000000000047947 */ /* 0x000fea0003800000 */
.L_x_3:
[----:B01-34-:R-:W-:Y:S01]  /*0900*/  NOP ;  /* 0x0000000000007918 */ /* 0x01bfe20000000000 */
.L_x_4:
[----:B------:R-:W-:Y:S01]  /*0910*/  ULDC.64 UR4, c[0x0][0x598] ;  /* 0x0001660000047ab9 */ /* 0x000fe20000000a00 */
[----:B------:R-:W-:Y:S01]  /*0920*/  ULDC.64 UR36, c[0x0][0x208] ;  /* 0x0000820000247ab9 */ /* 0x000fe20000000a00 */
[----:B------:R-:W-:-:S04]  /*0930*/  ISETP.NE.U32.AND P0, PT, RZ, UR4, PT ;  /* 0x00000004ff007c0c */ /* 0x000fc8000bf05070 */
[----:B------:R-:W-:-:S13]  /*0940*/  ISETP.NE.AND.EX P0, PT, RZ, UR5, PT, P0 ;  /* 0x00000005ff007c0c */ /* 0x000fda000bf05300 */
[----:B------:R-:W-:Y:S05]  /*0950*/  @!P0 BRA `(.L_x_5) ;  /* 0x00000000001c8947 */ /* 0x000fea0003800000 */
[----:B------:R-:W0:Y:S02]  /*0960*/  LDC.64 R8, c[0x0][0x598] ;  /* 0x00016600ff087b82 */ /* 0x000e240000000a00 */
[----:B0-----:R-:W3:Y:S02]  /*0970*/  LDG.E.64 R8, desc[UR36][R8.64] ;  /* 0x0000002408087981 */ /* 0x001ee4000c1e1b00 */
[----:B---3--:R-:W-:-:S04]  /*0980*/  ISETP.NE.U32.AND P0, PT, R8, RZ, PT ;  /* 0x000000ff0800720c */ /* 0x008fc80003f05070 */
[----:B------:R-:W-:-:S13]  /*0990*/  ISETP.NE.AND.EX P0, PT, R9, RZ, PT, P0 ;  /* 0x000000ff0900720c */ /* 0x000fda0003f05300 */
[----:B------:R-:W-:Y:S05]  /*09a0*/  @!P0 BRA `(.L_x_5) ;  /* 0x0000000000088947 */ /* 0x000fea0003800000 */
[----:B------:R0:W5:Y:S01]  /*09b0*/  LD.E R153, desc[UR36][R8.64] ;  /* 0x0000002408997980 */ /* 0x000162000c101900 */
[----:B------:R-:W-:Y:S05]  /*09c0*/  BRA `(.L_x_6) ;  /* 0x0000000000247947 */ /* 0x000fea0003800000 */
.L_x_5:
[----:B------:R-:W-:Y:S02]  /*09d0*/  ULDC.64 UR4, c[0x0][0x588] ;  /* 0x0001620000047ab9 */ /* 0x000fe40000000a00 */
[----:B------:R-:W-:-:S04]  /*09e0*/  ISETP.NE.U32.AND P0, PT, RZ, UR4, PT ;  /* 0x00000004ff007c0c */ /* 0x000fc8000bf05070 */
[----:B------:R-:W-:-:S13]  /*09f0*/  ISETP.NE.AND.EX P0, PT, RZ, UR5, PT, P0 ;  /* 0x00000005ff007c0c */ /* 0x000fda000bf05300 */
[----:B------:R-:W-:Y:S05]  /*0a00*/  @!P0 BRA `(.L_x_7) ;  /* 0x00000000000c8947 */ /* 0x000fea0003800000 */
[----:B------:R-:W0:Y:S02]  /*0a10*/  LDC.64 R8, c[0x0][0x588] ;  /* 0x00016200ff087b82 */ /* 0x000e240000000a00 */
[----:B0-----:R1:W5:Y:S01]  /*0a20*/  LDG.E R153, desc[UR36][R8.64] ;  /* 0x0000002408997981 */ /* 0x001362000c1e1900 */
[----:B------:R-:W-:Y:S05]  /*0a30*/  BRA `(.L_x_6) ;  /* 0x0000000000087947 */ /* 0x000fea0003800000 */
.L_x_7:
[----:B------:R-:W-:Y:S02]  /*0a40*/  ULDC UR4, c[0x0][0x580] ;  /* 0x0001600000047ab9 */ /* 0x000fe40000000800 */
[----:B------:R-:W-:-:S07]  /*0a50*/  IMAD.U32 R153, RZ, RZ, UR4 ;  /* 0x00000004ff997e24 */ /* 0x000fce000f8e00ff */
.L_x_6:
[----:B------:R-:W-:Y:S02]  /*0a60*/  ULDC.64 UR4, c[0x0][0x5a0] ;  /* 0x0001680000047ab9 */ /* 0x000fe40000000a00 */
[----:B------:R-:W-:-:S04]  /*0a70*/  ISETP.NE.U32.AND P0, PT, RZ, UR4, PT ;  /* 0x00000004ff007c0c */ /* 0x000fc8000bf05070 */
[----:B------:R-:W-:-:S13]  /*0a80*/  ISETP.NE.AND.EX P0, PT, RZ, UR5, PT, P0 ;  /* 0x00000005ff007c0c */ /* 0x000fda000bf05300 */
[----:B------:R-:W-:Y:S05]  /*0a90*/  @!P0 BRA `(.L_x_8) ;  /* 0x00000000001c8947 */ /* 0x000fea0003800000 */
[----:B01----:R-:W0:Y:S02]  /*0aa0*/  LDC.64 R8, c[0x0][0x5a0] ;  /* 0x00016800ff087b82 */ /* 0x003e240000000a00 */
[----:B0-----:R-:W3:Y:S02]  /*0ab0*/  LDG.E.64 R8, desc[UR36][R8.64] ;  /* 0x0000002408087981 */ /* 0x001ee4000c1e1b00 */
[----:B---3--:R-:W-:-:S04]  /*0ac0*/  ISETP.NE.U32.AND P0, PT, R8, RZ, PT ;  /* 0x000000ff0800720c */ /* 0x008fc80003f05070 */
[----:B------:R-:W-:-:S13]  /*0ad0*/  ISETP.NE.AND.EX P0, PT, R9, RZ, PT, P0 ;  /* 0x000000ff0900720c */ /* 0x000fda0003f05300 */
[----:B------:R-:W-:Y:S05]  /*0ae0*/  @!P0 BRA `(.L_x_8) ;  /* 0x0000000000088947 */ /* 0x000fea0003800000 */
[----:B------:R0:W5:Y:S01]  /*0af0*/  LD.E R154, desc[UR36][R8.64] ;  /* 0x00000024089a7980 */ /* 0x000162000c101900 */
[----:B------:R-:W-:Y:S05]  /*0b00*/  BRA `(.L_x_9) ;  /* 0x0000000000247947 */ /* 0x000fea0003800000 */
.L_x_8:
[----:B------:R-:W-:Y:S02]  /*0b10*/  ULDC.64 UR4, c[0x0][0x590] ;  /* 0x0001640000047ab9 */ /* 0x000fe40000000a00 */
[----:B------:R-:W-:-:S04]  /*0b20*/  ISETP.NE.U32.AND P0, PT, RZ, UR4, PT ;  /* 0x00000004ff007c0c */ /* 0x000fc8000bf05070 */
[----:B------:R-:W-:-:S13]  /*0b30*/  ISETP.NE.AND.EX P0, PT, RZ, UR5, PT, P0 ;  /* 0x00000005ff007c0c */ /* 0x000fda000bf05300 */
[----:B------:R-:W-:Y:S05]  /*0b40*/  @!P0 BRA `(.L_x_10) ;  /* 0x00000000000c8947 */ /* 0x000fea0003800000 */
[----:B01----:R-:W0:Y:S02]  /*0b50*/  LDC.64 R8, c[0x0][0x590] ;  /* 0x00016400ff087b82 */ /* 0x003e240000000a00 */
[----:B0-----:R1:W5:Y:S01]  /*0b60*/  LDG.E R154, desc[UR36][R8.64] ;  /* 0x00000024089a7981 */ /* 0x001362000c1e1900 */
[----:B------:R-:W-:Y:S05]  /*0b70*/  BRA `(.L_x_9) ;  /* 0x0000000000087947 */ /* 0x000fea0003800000 */
.L_x_10:
[----:B------:R-:W-:Y:S02]  /*0b80*/  ULDC UR4, c[0x0][0x584] ;  /* 0x0001610000047ab9 */ /* 0x000fe40000000800 */
[----:B------:R-:W-:-:S07]  /*0b90*/  IMAD.U32 R154, RZ, RZ, UR4 ;  /* 0x00000004ff9a7e24 */ /* 0x000fce000f8e00ff */
.L_x_9:
[----:B------:R-:W3:Y:S01]  /*0ba0*/  LDC R2, c[0x0][0x65c] ;  /* 0x00019700ff027b82 */ /* 0x000ee20000000800 */
[----:B------:R-:W-:Y:S01]  /*0bb0*/  ULDC UR6, c[0x0][0x28c] ;  /* 0x0000a30000067ab9 */ /* 0x000fe20000000800 */
[----:B------:R-:W-:Y:S01]  /*0bc0*/  ISETP.NE.AND P0, PT, R10, 0x2, PT ;  /* 0x000000020a00780c */ /* 0x000fe20003f05270 */
[----:B------:R-:W-:Y:S01]  /*0bd0*/  UIADD3 UR6, UR6, 0x3f, URZ ;  /* 0x0000003f06067890 */ /* 0x000fe2000fffe03f */
[----:B01----:R-:W-:Y:S01]  /*0be0*/  IMAD.U32 R8, RZ, RZ, UR12 ;  /* 0x0000000cff087e24 */ /* 0x003fe2000f8e00ff */
[----:B------:R-:W-:Y:S01]  /*0bf0*/  UMOV UR38, URZ ;  /* 0x0000003f00267c82 */ /* 0x000fe20008000000 */
[----:B------:R-:W-:Y:S01]  /*0c00*/  IMAD.MOV.U32 R9, RZ, RZ, RZ ;  /* 0x000000ffff097224 */ /* 0x000fe200078e00ff */
[----:B------:R-:W-:Y:S01]  /*0c10*/  USHF.R.S32.HI UR7, URZ, 0x1f, UR6 ;  /* 0x0000001f3f077899 */ /* 0x000fe20008011406 */
[----:B------:R-:W-:Y:S01]  /*0c20*/  UMOV UR39, URZ ;  /* 0x0000003f00277c82 */ /* 0x000fe20008000000 */
[----:B------:R-:W-:Y:S02]  /*0c30*/  ULDC.64 UR8, c[0x0][0x650] ;  /* 0x0001940000087ab9 */ /* 0x000fe40000000a00 */
[----:B------:R-:W-:-:S04]  /*0c40*/  ULEA.HI UR7, UR7, UR6, URZ, 0x6 ;  /* 0x0000000607077291 */ /* 0x000fc8000f8f303f */
[----:B------:R-:W-:Y:S01]  /*0c50*/  USHF.R.S32.HI UR40, URZ, 0x6, UR7 ;  /* 0x000000063f287899 */ /* 0x000fe20008011407 */
[----:B---3--:R-:W-:-:S13]  /*0c60*/  ISETP.NE.AND P1, PT, R2, 0x1, PT ;  /* 0x000000010200780c */ /* 0x008fda0003f25270 */
[----:B------:R-:W0:Y:S01]  /*0c70*/  @P1 LDC R19, c[0x0][0x10] ;  /* 0x00000400ff131b82 */ /* 0x000e220000000800 */
[----:B------:R-:W-:Y:S02]  /*0c80*/  @P1 IMAD.MOV.U32 R7, RZ, RZ, RZ ;  /* 0x000000ffff071224 */ /* 0x000fe400078e00ff */
[----:B------:R-:W-:-:S05]  /*0c90*/  @P1 IMAD.MOV.U32 R17, RZ, RZ, RZ ;  /* 0x000000ffff111224 */ /* 0x000fca00078e00ff */
[----:B------:R-:W1:Y:S01]  /*0ca0*/  @!P1 LDC R11, c[0x0][0xc] ;  /* 0x00000300ff0b9b82 */ /* 0x000e620000000800 */
[----:B------:R-:W-:Y:S01]  /*0cb0*/  ULDC UR4, c[0x0][0xc] ;  /* 0x0000030000047ab9 */ /* 0x000fe20000000800 */
[----:B------:R-:W-:Y:S02]  /*0cc0*/  ULDC UR5, c[0x0][0x10] ;  /* 0x0000040000057ab9 */ /* 0x000fe40000000800 */
[----:B------:R-:W-:-:S04]  /*0cd0*/  UIMAD.WIDE.U32 UR4, UR4, UR5, URZ ;  /* 0x00000005040472a5 */ /* 0x000fc8000f8e003f */
[----:B------:R-:W3:Y:S01]  /*0ce0*/  LDC R2, c[0x0][0x14] ;  /* 0x00000500ff027b82 */ /* 0x000ee20000000800 */
[----:B0-----:R-:W-:-:S04]  /*0cf0*/  @P1 IMAD.WIDE.U32 R18, R19, UR12, R6 ;  /* 0x0000000c13121c25 */ /* 0x001fc8000f8e0006 */
[----:B------:R-:W-:Y:S02]  /*0d00*/  @P1 IMAD.IADD R17, R19, 0x1, R17 ;  /* 0x0000000113111824 */ /* 0x000fe400078e0211 */
[----:B-1----:R-:W-:-:S04]  /*0d10*/  @!P1 IMAD.WIDE.U32 R8, R6, R11, R8 ;  /* 0x0000000b06089225 */ /* 0x002fc800078e0008 */
[----:B------:R-:W-:Y:S02]  /*0d20*/  @!P1 IMAD.MOV.U32 R18, RZ, RZ, R8 ;  /* 0x000000ffff129224 */ /* 0x000fe400078e0008 */
[----:B------:R-:W-:Y:S02]  /*0d30*/  @!P1 IMAD.MOV.U32 R17, RZ, RZ, R9 ;  /* 0x000000ffff119224 */ /* 0x000fe400078e0009 */
[----:B---3--:R-:W-:-:S04]  /*0d40*/  IMAD.WIDE.U32 R12, R2, UR4, RZ ;  /* 0x00000004020c7c25 */ /* 0x008fc8000f8e00ff */
[----:B------:R-:W-:Y:S01]  /*0d50*/  IMAD R23, R2, UR5, RZ ;  /* 0x0000000502177c24 */ /* 0x000fe2000f8e02ff */
[----:B------:R0:W-:Y:S03]  /*0d60*/  STL.64 [R1], R12 ;  /* 0x0000000c01007387 */ /* 0x0001e60000100a00 */
[----:B------:R-:W-:Y:S01]  /*0d70*/  IMAD.IADD R23, R13, 0x1, R23 ;  /* 0x000000010d177824 */ /* 0x000fe200078e0217 */
[----:B------:R-:W-:Y:S06]  /*0d80*/  @P0 BRA `(.L_x_11) ;  /* 0x0000000000200947 */ /* 0x000fec0003800000 */
[----:B------:R-:W-:Y:S01]  /*0d90*/  UISETP.GE.U32.AND UP0, UPT, UR40, 0x5, UPT ;  /* 0x000000052800788c */ /* 0x000fe2000bf06070 */
[----:B------:R-:W-:Y:S01]  /*0da0*/  IADD3 R18, P0, R18, R12, RZ ;  /* 0x0000000c12127210 */ /* 0x000fe20007f1e0ff */
[----:B------:R-:W-:Y:S01]  /*0db0*/  UIMAD.WIDE.U32 UR4, UR40, -0x33333333, URZ ;  /* 0xcccccccd280478a5 */ /* 0x000fe2000f8e003f */
[----:B------:R-:W-:-:S03]  /*0dc0*/  UMOV UR39, URZ ;  /* 0x0000003f00277c82 */ /* 0x000fc60008000000 */
[----:B------:R-:W-:Y:S01]  /*0dd0*/  USHF.R.U32.HI UR4, URZ, 0x2, UR5 ;  /* 0x000000023f047899 */ /* 0x000fe20008011605 */
[----:B------:R-:W-:-:S03]  /*0de0*/  IMAD.X R17, R23, 0x1, R17, P0 ;  /* 0x0000000117117824 */ /* 0x000fc600000e0611 */
[----:B------:R-:W-:Y:S02]  /*0df0*/  UIMAD UR38, UR4, -0x5, UR40 ;  /* 0xfffffffb042678a4 */ /* 0x000fe4000f8e0228 */
[----:B------:R-:W-:-:S12]  /*0e00*/  @UP0 ULOP3.LUT UR39, UR4, 0x1, URZ, 0xc0, !UPT ;  /* 0x0000000104270892 */ /* 0x000fd8000f8ec03f */
.L_x_11:
[----:B------:R-:W-:Y:S01]  /*0e10*/  ISETP.GE.U32.AND P0, PT, R18, UR8, PT ;  /* 0x0000000812007c0c */ /* 0x000fe2000bf06070 */
[----:B------:R-:W-:Y:S01]  /*0e20*/  IMAD.MOV.U32 R19, RZ, RZ, -0x1 ;  /* 0xffffffffff137424 */ /* 0x000fe200078e00ff */
[----:B------:R-:W-:Y:S01]  /*0e30*/  PRMT R8, RZ, 0x7610, R8 ;  /* 0x00007610ff087816 */ /* 0x000fe20000000008 */
[----:B------:R-:W-:Y:S01]  /*0e40*/  IMAD.MOV.U32 R22, RZ, RZ, -0x1 ;  /* 0xffffffffff167424 */ /* 0x000fe200078e00ff */
[----:B------:R-:W-:Y:S01]  /*0e50*/  ISETP.GE.U32.AND.EX P0, PT, R17, UR9, PT, P0 ;  /* 0x0000000911007c0c */ /* 0x000fe2000bf06100 */
[----:B------:R-:W-:-:S12]  /*0e60*/  IMAD.MOV.U32 R2, RZ, RZ, -0x1 ;  /* 0xffffffffff027424 */ /* 0x000fd800078e00ff */
[----:B------:R-:W-:Y:S05]  /*0e70*/  @P0 BRA `(.L_x_12) ;  /* 0x00000004002c0947 */ /* 0x000fea0003800000 */
[----:B------:R-:W1:Y:S01]  /*0e80*/  LDC.64 R26, c[0x0][0x628] ;  /* 0x00018a00ff1a7b82 */ /* 0x000e620000000a00 */
[----:B------:R-:W-:Y:S02]  /*0e90*/  IMAD.MOV.U32 R8, RZ, RZ, R18 ;  /* 0x000000ffff087224 */ /* 0x000fe400078e0012 */
[----:B------:R-:W-:-:S05]  /*0ea0*/  IMAD.MOV.U32 R9, RZ, RZ, R17 ;  /* 0x000000ffff097224 */ /* 0x000fca00078e0011 */
[----:B------:R-:W3:Y:S08]  /*0eb0*/  LDC R2, c[0x0][0x630] ;  /* 0x00018c00ff027b82 */ /* 0x000ef00000000800 */
[----:B------:R-:W4:Y:S01]  /*0ec0*/  LDC.64 R28, c[0x0][0x620] ;  /* 0x00018800ff1c7b82 */ /* 0x000f220000000a00 */
[----:B-1----:R-:W-:-:S04]  /*0ed0*/  ISETP.NE.U32.AND P0, PT, R26, RZ, PT ;  /* 0x000000ff1a00720c */ /* 0x002fc80003f05070 */
[----:B------:R-:W-:-:S13]  /*0ee0*/  ISETP.NE.AND.EX P0, PT, R27, RZ, PT, P0 ;  /* 0x000000ff1b00720c */ /* 0x000fda0003f05300 */
[----:B---34-:R-:W-:Y:S05]  /*0ef0*/  @!P0 BRA `(.L_x_13) ;  /* 0x0000000000288947 */ /* 0x018fea0003800000 */
[----:B0-----:R-:W0:Y:S02]  /*0f00*/  LDC R13, c[0x0][0x634] ;  /* 0x00018d00ff0d7b82 */ /* 0x001e240000000800 */
[----:B0-----:R-:W-:-:S05]  /*0f10*/  IADD3 R13, P0, R18, R13, RZ ;  /* 0x0000000d120d7210 */ /* 0x001fca0007f1e0ff */
[----:B------:R-:W-:-:S04]  /*0f20*/  IMAD.X R15, RZ, RZ, R17, P0 ;  /* 0x000000ffff0f7224 */ /* 0x000fc800000e0611 */
[----:B------:R-:W-:-:S04]  /*0f30*/  IMAD.WIDE.U32 R8, R15, R26, RZ ;  /* 0x0000001a0f087225 */ /* 0x000fc800078e00ff */
[----:B------:R-:W-:-:S04]  /*0f40*/  IMAD.WIDE.U32 R10, P0, R13, R27, R8 ;  /* 0x0000001b0d0a7225 */ /* 0x000fc80007800008 */
[----:B------:R-:W-:-:S04]  /*0f50*/  IMAD.WIDE.U32 R8, R13, R26, RZ ;  /* 0x0000001a0d087225 */ /* 0x000fc800078e00ff */
[----:B------:R-:W-:Y:S01]  /*0f60*/  IMAD.X R13, RZ, RZ, RZ, P0 ;  /* 0x000000ffff0d7224 */ /* 0x000fe200000e06ff */
[----:B------:R-:W-:Y:S01]  /*0f70*/  IADD3 RZ, P0, R9, R10, RZ ;  /* 0x0000000a09ff7210 */ /* 0x000fe20007f1e0ff */
[----:B------:R-:W-:-:S04]  /*0f80*/  IMAD.MOV.U32 R12, RZ, RZ, R11 ;  /* 0x000000ffff0c7224 */ /* 0x000fc800078e000b */
[----:B------:R-:W-:-:S08]  /*0f90*/  IMAD.WIDE.U32.X R8, R15, R27, R12, P0 ;  /* 0x0000001b0f087225 */ /* 0x000fd000000e040c */
.L_x_13:
[----:B------:R-:W1:Y:S01]  /*0fa0*/  LDC.64 R32, c[0x0][0x640] ;  /* 0x00019000ff207b82 */ /* 0x000e620000000a00 */
[-C--:B------:R-:W-:Y:S01]  /*0fb0*/  SHF.R.U64 R30, R8, R2.reuse, R9 ;  /* 0x00000002081e7219 */ /* 0x080fe20000001209 */
[----:B------:R-:W-:Y:S01]  /*0fc0*/  IMAD.MOV.U32 R19, RZ, RZ, R17 ;  /* 0x000000ffff137224 */ /* 0x000fe200078e0011 */
[----:B------:R-:W-:Y:S02]  /*0fd0*/  SHF.R.U32.HI R2, RZ, R2, R9 ;  /* 0x00000002ff027219 */ /* 0x000fe40000011609 */
[----:B------:R-:W-:-:S03]  /*0fe0*/  IADD3 R11, P0, RZ, -R30, RZ ;  /* 0x8000001eff0b7210 */ /* 0x000fc60007f1e0ff */
[----:B------:R-:W3:Y:S02]  /*0ff0*/  LDC R10, c[0x0][0x618] ;  /* 0x00018600ff0a7b82 */ /* 0x000ee40000000800 */
[----:B------:R-:W-:-:S04]  /*1000*/  IMAD.X R9, RZ, RZ, ~R2, P0 ;  /* 0x000000ffff097224 */ /* 0x000fc800000e0e02 */
[-C--:B------:R-:W-:Y:S02]  /*1010*/  IMAD R2, R9, R28.reuse, RZ ;  /* 0x0000001c09027224 */ /* 0x080fe400078e02ff */
[----:B0-----:R-:W0:Y:S01]  /*1020*/  LDC R13, c[0x0][0x608] ;  /* 0x00018200ff0d7b82 */ /* 0x001e220000000800 */
[----:B------:R-:W-:-:S04]  /*1030*/  IMAD.WIDE.U32 R8, R11, R28, R18 ;  /* 0x0000001c0b087225 */ /* 0x000fc800078e0012 */
[----:B------:R-:W-:Y:S02]  /*1040*/  IMAD R11, R11, R29, R2 ;  /* 0x0000001d0b0b7224 */ /* 0x000fe400078e0202 */
[----:B------:R-:W-:Y:S01]  /*1050*/  IMAD.MOV.U32 R2, RZ, RZ, -0x1 ;  /* 0xffffffffff027424 */ /* 0x000fe200078e00ff */
[----:B------:R-:W4:Y:S01]  /*1060*/  LDC R31, c[0x0][0x658] ;  /* 0x00019600ff1f7b82 */ /* 0x000f220000000800 */
[----:B------:R-:W-:Y:S01]  /*1070*/  IMAD.IADD R9, R9, 0x1, R11 ;  /* 0x0000000109097824 */ /* 0x000fe200078e020b */
[----:B-1----:R-:W-:Y:S01]  /*1080*/  ISETP.NE.U32.AND P0, PT, R32, RZ, PT ;  /* 0x000000ff2000720c */ /* 0x002fe20003f05070 */
[----:B------:R-:W-:-:S03]  /*1090*/  IMAD.MOV.U32 R28, RZ, RZ, 0x1 ;  /* 0x00000001ff1c7424 */ /* 0x000fc600078e00ff */
[----:B------:R-:W-:Y:S02]  /*10a0*/  ISETP.NE.AND.EX P0, PT, R33, RZ, PT, P0 ;  /* 0x000000ff2100720c */ /* 0x000fe40003f05300 */
[----:B------:R-:W1:Y:S01]  /*10b0*/  LDC R27, c[0x0][0x600] ;  /* 0x00018000ff1b7b82 */ /* 0x000e620000000800 */
[-CC-:B---3--:R-:W-:Y:S02]  /*10c0*/  SHF.R.U64 R25, R8, R10.reuse, R9.reuse ;  /* 0x0000000a08197219 */ /* 0x188fe40000001209 */
[----:B------:R-:W-:-:S05]  /*10d0*/  SHF.R.U32.HI R8, RZ, R10, R9 ;  /* 0x0000000aff087219 */ /* 0x000fca0000011609 */
[----:B------:R-:W3:Y:S01]  /*10e0*/  LDC R22, c[0x0][0x648] ;  /* 0x00019200ff167b82 */ /* 0x000ee20000000800 */
[-CC-:B0-----:R-:W-:Y:S02]  /*10f0*/  SHF.R.U64 R34, R25, R13.reuse, R8.reuse ;  /* 0x0000000d19227219 */ /* 0x181fe40000001208 */
[----:B------:R-:W-:-:S05]  /*1100*/  SHF.R.U32.HI R8, RZ, R13, R8 ;  /* 0x0000000dff087219 */ /* 0x000fca0000011608 */
[----:B------:R-:W0:Y:S01]  /*1110*/  LDC R26, c[0x0][0x638] ;  /* 0x00018e00ff1a7b82 */ /* 0x000e220000000800 */
[-CC-:B----4-:R-:W-:Y:S02]  /*1120*/  SHF.R.U64 R36, R34, R31.reuse, R8.reuse ;  /* 0x0000001f22247219 */ /* 0x190fe40000001208 */
[-C--:B------:R-:W-:Y:S02]  /*1130*/  SHF.L.U32 R2, R2, R31.reuse, RZ ;  /* 0x0000001f02027219 */ /* 0x080fe400000006ff */
[----:B------:R-:W-:Y:S01]  /*1140*/  SHF.R.U32.HI R9, RZ, R31, R8 ;  /* 0x0000001fff097219 */ /* 0x000fe20000011608 */
[----:B------:R-:W-:Y:S01]  /*1150*/  IMAD.MOV.U32 R8, RZ, RZ, R36 ;  /* 0x000000ffff087224 */ /* 0x000fe200078e0024 */
[----:B------:R-:W-:Y:S01]  /*1160*/  LOP3.LUT R15, RZ, R2, RZ, 0x33, !PT ;  /* 0x00000002ff0f7212 */ /* 0x000fe200078e33ff */
[----:B------:R-:W4:Y:S01]  /*1170*/  LDC R29, c[0x0][0x610] ;  /* 0x00018400ff1d7b82 */ /* 0x000f220000000800 */
[----:B------:R-:W-:Y:S05]  /*1180*/  @!P0 BRA `(.L_x_14) ;  /* 0x0000000000288947 */ /* 0x000fea0003800000 */
[----:B------:R-:W2:Y:S02]  /*1190*/  LDC R13, c[0x0][0x64c] ;  /* 0x00019300ff0d7b82 */ /* 0x000ea40000000800 */
[----:B--2---:R-:W-:-:S05]  /*11a0*/  IADD3 R13, P0, R36, R13, RZ ;  /* 0x0000000d240d7210 */ /* 0x004fca0007f1e0ff */
        /* <DEDUP_REMOVED lines=8> */
.L_x_14:
[----:B---3--:R-:W-:Y:S01]  /*1230*/  SHF.R.U64 R7, R8, R22, R9 ;  /* 0x0000001608077219 */ /* 0x008fe20000001209 */
[----:B-1----:R-:W-:Y:S01]  /*1240*/  VIADD R8, R27, 0xffffffff ;  /* 0xffffffff1b087836 */ /* 0x002fe20000000000 */
[----:B------:R-:W-:Y:S01]  /*1250*/  SHF.L.U32 R2, R28, R31, RZ ;  /* 0x0000001f1c027219 */ /* 0x000fe200000006ff */
[----:B------:R-:W-:Y:S01]  /*1260*/  @P1 IMAD R20, R21, R24, R6 ;  /* 0x0000001815141224 */ /* 0x000fe200078e0206 */
[----:B------:R-:W-:Y:S01]  /*1270*/  LOP3.LUT R15, R34, R15, RZ, 0xc0, !PT ;  /* 0x0000000f220f7212 */ /* 0x000fe200078ec0ff */
[----:B------:R-:W-:Y:S01]  /*1280*/  IMAD.MOV R9, RZ, RZ, -R7 ;  /* 0x000000ffff097224 */ /* 0x000fe200078e0a07 */
[----:B------:R-:W-:Y:S01]  /*1290*/  LOP3.LUT R8, R25, R8, RZ, 0xc0, !PT ;  /* 0x0000000819087212 */ /* 0x000fe200078ec0ff */
[----:B------:R-:W-:Y:S02]  /*12a0*/  IMAD.MOV.U32 R6, RZ, RZ, 0x1 ;  /* 0x00000001ff067424 */ /* 0x000fe400078e00ff */
[----:B------:R-:W-:Y:S02]  /*12b0*/  IMAD R15, R2, R7, R15 ;  /* 0x00000007020f7224 */ /* 0x000fe400078e020f */
[----:B0-----:R-:W-:-:S02]  /*12c0*/  IMAD R2, R9, R26, R36 ;  /* 0x0000001a09027224 */ /* 0x001fc400078e0224 */
[----:B----4-:R-:W-:Y:S02]  /*12d0*/  IMAD R19, R15, R29, R20 ;  /* 0x0000001d0f137224 */ /* 0x010fe400078e0214 */
[--C-:B------:R-:W-:Y:S01]  /*12e0*/  IMAD R2, R2, R27, R8.reuse ;  /* 0x0000001b02027224 */ /* 0x100fe200078e0208 */
[----:B------:R-:W-:-:S04]  /*12f0*/  PRMT R8, R6, 0x7610, R8 ;  /* 0x0000761006087816 */ /* 0x000fc80000000008 */
[----:B------:R-:W-:Y:S02]  /*1300*/  SEL R22, R2, R19, !P1 ;  /* 0x0000001302167207 */ /* 0x000fe40004800000 */
[----:B------:R-:W-:Y:S01]  /*1310*/  SEL R19, R19, R2, !P1 ;  /* 0x0000000213137207 */ /* 0x000fe20004800000 */
[----:B------:R-:W-:-:S07]  /*1320*/  IMAD.MOV.U32 R2, RZ, RZ, R30 ;  /* 0x000000ffff027224 */ /* 0x000fce00078e001e */
.L_x_12:
[----:B------:R-:W-:Y:S05]  /*1330*/  @!P3 BRA `(.L_x_15) ;  /* 0x00000000000cb947 */ /* 0x000fea0003800000 */
[----:B------:R-:W-:Y:S01]  /*1340*/  UCGABAR_WAIT ;  /* 0x0000000000007dc7 */ /* 0x000fe20008000000 */
[----:B------:R-:W-:Y:S01]  /*1350*/  CCTL.IVALL ;  /* 0x00000000ff00798f */ /* 0x000fe20002000000 */
[----:B------:R-:W-:Y:S05]  /*1360*/  BRA `(.L_x_16) ;  /* 0x0000000000047947 */ /* 0x000fea0003800000 */
.L_x_15:
[----:B------:R-:W-:Y:S06]  /*1370*/  BAR.SYNC.DEFER_BLOCKING 0x0 ;  /* 0x0000000000007b1d */ /* 0x000fec0000010000 */
.L_x_16:
[----:B------:R-:W-:Y:S05]  /*1380*/  @!P2 BRA `(.L_x_17) ;  /* 0x000000940080a947 */ /* 0x000fea0003800000 */
[----:B------:R-:W-:-:S13]  /*1390*/  ISETP.GT.U32.AND P0, PT, R35, 0x1, PT ;  /* 0x000000012300780c */ /* 0x000fda0003f04070 */
[----:B------:R-:W-:Y:S05]  /*13a0*/  @P0 EXIT ;  /* 0x000000000000094d */ /* 0x000fea0003800000 */
.L_x_18:
[----:B------:R-:W-:-:S08]  /*13b0*/  NOP ;  /* 0x0000000000007918 */ /* 0x000fd00000000000 */
[----:B------:R-:W1:Y:S02]  /*13c0*/  USETMAXREG.TRY_ALLOC.CTAPOOL UP0, 0xe8 ;  /* 0x000000e8000079c8 */ /* 0x000e640008000600 */
[----:B-1----:R-:W-:-:S13]  /*13d0*/  PLOP3.LUT P0, PT, PT, PT, UP0, 0x80, 0x0 ;  /* 0x000000000000781c */ /* 0x002fda0003f0f008 */
[----:B------:R-:W-:Y:S05]  /*13e0*/  @!P0 BRA `(.L_x_18) ;  /* 0xfffffffc00f08947 */ /* 0x000fea000383ffff */
[----:B------:R-:W-:-:S13]  /*13f0*/  LOP3.LUT P0, RZ, R8, 0xff, RZ, 0xc0, !PT ;  /* 0x000000ff08ff7812 */ /* 0x000fda000780c0ff */
[----:B------:R-:W-:Y:S05]  /*1400*/  @!P0 EXIT ;  /* 0x000000000000894d */ /* 0x000fea0003800000 */
[----:B------:R-:W1:Y:S01]  /*1410*/  S2UR UR4, SR_CgaCtaId ;  /* 0x00000000000479c3 */ /* 0x000e620000008800 */
[----:B--2---:R-:W-:Y:S01]  /*1420*/  VIADD R0, R0, 0xffffffff ;  /* 0xffffffff00007836 */ /* 0x004fe20000000000 */
[CC--:B------:R-:W-:Y:S01]  /*1430*/  LEA.HI R4, R14.reuse, R3.reuse, RZ, 0x2 ;  /* 0x000000030e047211 */ /* 0x0c0fe200078f10ff */
[----:B------:R-:W-:Y:S01]  /*1440*/  UMOV UR41, 0x400 ;  /* 0x0000040000297882 */ /* 0x000fe20000000000 */
[----:B------:R-:W-:Y:S01]  /*1450*/  LEA.HI R14, R14, R3, RZ, 0x5 ;  /* 0x000000030e0e7211 */ /* 0x000fe200078f28ff */
[----:B------:R-:W-:Y:S01]  /*1460*/  UISETP.LT.AND UP0, UPT, UR40, 0x1, UPT ;  /* 0x000000012800788c */ /* 0x000fe2000bf01270 */
[----:B------:R-:W-:Y:S01]  /*1470*/  R2UR UR42, R0 ;  /* 0x00000000002a72ca */ /* 0x000fe200000e0000 */
[----:B------:R-:W-:Y:S01]  /*1480*/  USHF.L.U32 UR44, UR40, 0x1, URZ ;  /* 0x00000001282c7899 */ /* 0x000fe2000800063f */
[--C-:B------:R-:W-:Y:S01]  /*1490*/  SHF.R.S32.HI R156, RZ, 0x2, R4.reuse ;  /* 0x00000002ff9c7819 */ /* 0x100fe20000011404 */
[----:B------:R-:W-:Y:S01]  /*14a0*/  USEL UR43, UR40, 0x1, UP0 ;  /* 0x00000001282b7887 */ /* 0x000fe20008000000 */
[----:B------:R-:W-:-:S02]  /*14b0*/  SHF.R.S32.HI R5, RZ, 0x1f, R4 ;  /* 0x0000001fff057819 */ /* 0x000fc40000011404 */
[----:B------:R-:W-:Y:S01]  /*14c0*/  LOP3.LUT R158, R4, 0xfffffffc, RZ, 0xc0, !PT ;  /* 0xfffffffc049e7812 */ /* 0x000fe200078ec0ff */
[----:B------:R-:W-:Y:S01]  /*14d0*/  UIADD3 UR43, -UR43, UR40, URZ ;  /* 0x000000282b2b7290 */ /* 0x000fe2000fffe13f */
[----:B------:R-:W-:Y:S02]  /*14e0*/  LEA.HI R5, R5, R156, RZ, 0x3 ;  /* 0x0000009c05057211 */ /* 0x000fe400078f18ff */
[----:B------:R-:W-:Y:S01]  /*14f0*/  ISETP.NE.AND P0, PT, R0, RZ, PT ;  /* 0x000000ff0000720c */ /* 0x000fe20003f05270 */
[----:B------:R-:W-:Y:S01]  /*1500*/  IMAD.IADD R158, R3, 0x1, -R158 ;  /* 0x00000001039e7824 */ /* 0x000fe200078e0a9e */
[----:B------:R-:W-:Y:S01]  /*1510*/  LOP3.LUT R5, R5, 0xfffffff8, RZ, 0xc0, !PT ;  /* 0xfffffff805057812 */ /* 0x000fe200078ec0ff */
[----:B------:R-:W-:Y:S01]  /*1520*/  USHF.L.U32 UR42, UR42, 0x3, URZ ;  /* 0x000000032a2a7899 */ /* 0x000fe2000800063f */
[----:B------:R-:W-:Y:S02]  /*1530*/  LOP3.LUT R176, R16, 0x1, RZ, 0xfc, !PT ;  /* 0x0000000110b07812 */ /* 0x000fe400078efcff */
[----:B------:R-:W-:Y:S01]  /*1540*/  SEL R177, RZ, 0x1, P0 ;  /* 0x00000001ffb17807 */ /* 0x000fe20000000000 */
[----:B------:R-:W-:Y:S01]  /*1550*/  IMAD.IADD R156, R156, 0x1, -R5 ;  /* 0x000000019c9c7824 */ /* 0x000fe200078e0a05 */
[----:B-1----:R-:W-:Y:S01]  /*1560*/  ULEA UR41, UR4, UR41, 0x18 ;  /* 0x0000002904297291 */ /* 0x002fe2000f8ec03f */
[----:B------:R-:W-:Y:S01]  /*1570*/  SHF.R.S32.HI R5, RZ, 0x5, R14 ;  /* 0x00000005ff057819 */ /* 0x000fe2000001140e */
[----:B------:R-:W-:Y:S01]  /*1580*/  IMAD.U32 R160, RZ, RZ, UR42 ;  /* 0x0000002affa07e24 */ /* 0x000fe2000f8e00ff */
[----:B------:R-:W-:Y:S01]  /*1590*/  ULDC UR4, c[0x0][0x284] ;  /* 0x0000a10000047ab9 */ /* 0x000fe20000000800 */
[----:B------:R-:W-:Y:S01]  /*15a0*/  UIADD3 UR45, UR41, 0x60, URZ ;  /* 0x00000060292d7890 */ /* 0x000fe2000fffe03f */
[--C-:B------:R-:W-:Y:S01]  /*15b0*/  SHF.R.S32.HI R157, RZ, 0x1f, R156.reuse ;  /* 0x0000001fff9d7819 */ /* 0x100fe2000001149c */
[----:B------:R-:W-:Y:S01]  /*15c0*/  IMAD R163, R5, -0x10, -R156 ;  /* 0xfffffff005a37824 */ /* 0x000fe200078e0a9c */
[----:B------:R-:W-:-:S02]  /*15d0*/  LOP3.LUT R162, R160, 0x8, RZ, 0xc0, !PT ;  /* 0x00000008a0a27812 */ /* 0x000fc400078ec0ff */
[----:B------:R-:W-:Y:S01]  /*15e0*/  LOP3.LUT R160, R160, 0x8, RZ, 0xc, !PT ;  /* 0x00000008a0a07812 */ /* 0x000fe200078e0cff */
[----:B------:R-:W-:Y:S01]  /*15f0*/  IMAD.U32 R159, RZ, RZ, UR45 ;  /* 0x0000002dff9f7e24 */ /* 0x000fe2000f8e00ff */
[----:B------:R-:W-:Y:S01]  /*1600*/  LOP3.LUT R162, R162, 0x18, RZ, 0x3c, !PT ;  /* 0x00000018a2a27812 */ /* 0x000fe200078e3cff */
[----:B------:R-:W-:-:S04]  /*1610*/  IMAD.WIDE R156, R5, 0x10, R156 ;  /* 0x00000010059c7825 */ /* 0x000fc800078e029c */
[----:B------:R-:W-:Y:S02]  /*1620*/  VIADD R161, R159, UR42 ;  /* 0x0000002a9fa17c36 */ /* 0x000fe40008000000 */
[----:B------:R-:W-:-:S07]  /*1630*/  VIADD R163, R163, UR4 ;  /* 0x00000004a3a37c36 */ /* 0x000fce0008000000 */
.L_x_294:
[----:B------:R-:W-:Y:S01]  /*1640*/  SHF.L.U32 R0, R177, 0x1f, RZ ;  /* 0x0000001fb1007819 */ /* 0x000fe200000006ff */
[----:B------:R-:W-:Y:S02]  /*1650*/  ULDC UR4, c[0x0][0x28c] ;  /* 0x0000a30000047ab9 */ /* 0x000fe40000000800 */
[----:B------:R-:W-:Y:S01]  /*1660*/  ISETP.LT.AND P1, PT, RZ, UR4, PT ;  /* 0x00000004ff007c0c */ /* 0x000fe2000bf21270 */
[----:B------:R-:W1:Y:S02]  /*1670*/  SYNCS.PHASECHK.TRANS64.TRYWAIT P0, [R159+UR42], R0 ;  /* 0x000000009f0075a7 */ /* 0x000e64000800016a */
[----:B01-34-:R-:W-:Y:S10]  /*1680*/  @!P0 BRA `(.L_x_19) ;  /* 0x000000a400288947 */ /* 0x01bff40003800000 */
.L_x_317:
[----:B------:R-:W-:Y:S05]  /*1690*/  @P1 BRA `(.L_x_20) ;  /* 0x0000000000401947 */ /* 0x000fea0003800000 */
[----:B-1----:R-:W-:Y:S01]  /*16a0*/  MOV R0, 0x0 ;  /* 0x0000000000007802 */ /* 0x002fe20000000f00 */
[----:B------:R-:W-:Y:S01]  /*16b0*/  ULDC.64 UR4, c[0x4][0x68] ;  /* 0x01001a0000047ab9 */ /* 0x000fe20000000a00 */
[----:B------:R-:W-:Y:S01]  /*16c0*/  ULDC.64 UR6, c[0x4][0x8] ;  /* 0x0100020000067ab9 */ /* 0x000fe20000000a00 */
[----:B------:R-:W-:Y:S01]  /*16d0*/  IMAD.U32 R4, RZ, RZ, UR4 ;  /* 0x00000004ff047e24 */ /* 0x000fe2000f8e00ff */
[----:B------:R1:W2:Y:S01]  /*16e0*/  LDC.64 R14, c[0x4][R0] ;  /* 0x01000000000e7b82 */ /* 0x0002a20000000a00 */
[----:B------:R-:W-:Y:S01]  /*16f0*/  IMAD.U32 R5, RZ, RZ, UR5 ;  /* 0x00000005ff057e24 */ /* 0x000fe2000f8e00ff */
[----:B------:R-:W-:Y:S01]  /*1700*/  ULDC.64 UR4, c[0x4][0x70] ;  /* 0x01001c0000047ab9 */ /* 0x000fe20000000a00 */
[----:B------:R-:W-:Y:S02]  /*1710*/  IMAD.U32 R10, RZ, RZ, UR6 ;  /* 0x00000006ff0a7e24 */ /* 0x000fe4000f8e00ff */
[----:B------:R-:W-:Y:S02]  /*1720*/  IMAD.U32 R6, RZ, RZ, UR4 ;  /* 0x00000004ff067e24 */ /* 0x000fe4000f8e00ff */
[----:B------:R-:W-:-:S02]  /*1730*/  IMAD.U32 R7, RZ, RZ, UR5 ;  /* 0x00000005ff077e24 */ /* 0x000fc4000f8e00ff */
[----:B------:R-:W-:Y:S02]  /*1740*/  IMAD.U32 R11, RZ, RZ, UR7 ;  /* 0x00000007ff0b7e24 */ /* 0x000fe4000f8e00ff */
[----:B------:R-:W-:Y:S02]  /*1750*/  IMAD.MOV.U32 R8, RZ, RZ, 0x1e1 ;  /* 0x000001e1ff087424 */ /* 0x000fe400078e00ff */
[----:B0-----:R-:W-:Y:S02]  /*1760*/  IMAD.MOV.U32 R12, RZ, RZ, 0x1 ;  /* 0x00000001ff0c7424 */ /* 0x001fe400078e00ff */
[----:B-1----:R-:W-:-:S07]  /*1770*/  IMAD.MOV.U32 R13, RZ, RZ, RZ ;  /* 0x000000ffff0d7224 */ /* 0x002fce00078e00ff */
[----:B------:R-:W-:-:S07]  /*1780*/  LEPC R20, `(.L_x_20) ;  /* 0x000000001014794e */ /* 0x000fce0000000000 */
[----:B--2--5:R-:W-:Y:S05]  /*1790*/  CALL.ABS.NOINC R14 ;  /* 0x000000000e007343 */ /* 0x024fea0003c00000 */
.L_x_20:
[----:B------:R-:W-:-:S13]  /*17a0*/  ISETP.NE.AND P0, PT, R176, 0x3, PT ;  /* 0x00000003b000780c */ /* 0x000fda0003f05270 */
[----:B------:R-:W-:Y:S05]  /*17b0*/  @!P0 BRA `(.L_x_21) ;  /* 0x0000000000048947 */ /* 0x000fea0003800000 */
[----:B------:R-:W-:Y:S01]  /*17c0*/  BPT.TRAP 0x1 ;  /* 0x000000040000795c */ /* 0x000fe20000300000 */
.L_x_21:
[----:B------:R-:W-:Y:S02]  /*17d0*/  IMAD.U32 R3, RZ, RZ, UR38 ;  /* 0x00000026ff037e24 */ /* 0x000fe4000f8e00ff */
[----:B-1----:R-:W-:-:S03]  /*17e0*/  IMAD.U32 R0, RZ, RZ, UR39 ;  /* 0x00000027ff007e24 */ /* 0x002fc6000f8e00ff */
[----:B------:R-:W-:Y:S02]  /*17f0*/  LEA R3, R3, UR41, 0x3 ;  /* 0x0000002903037c11 */ /* 0x000fe4000f8e18ff */
[----:B------:R-:W-:-:S04]  /*1800*/  SHF.L.U32 R0, R0, 0x1f, RZ ;  /* 0x0000001f00007819 */ /* 0x000fc800000006ff */
[----:B------:R1:W2:Y:S01]  /*1810*/  SYNCS.PHASECHK.TRANS64.TRYWAIT P1, [R3+URZ], R0 ;  /* 0x00000000030075a7 */ /* 0x0002a2000802017f */
[----:B------:R-:W-:Y:S05]  /*1820*/  @!P0 BRA `(.L_x_22) ;  /* 0x0000000000048947 */ /* 0x000fea0003800000 */
[----:B------:R-:W-:Y:S01]  /*1830*/  BPT.TRAP 0x1 ;  /* 0x000000040000795c */ /* 0x000fe20000300000 */
.L_x_22:
[----:B------:R-:W-:-:S05]  /*1840*/  IMAD.U32 R4, RZ, RZ, UR43 ;  /* 0x0000002bff047e24 */ /* 0x000fca000f8e00ff */
[----:B------:R-:W-:Y:S01]  /*1850*/  ISETP.GE.AND P2, PT, R4, 0x1, PT ;  /* 0x000000010400780c */ /* 0x000fe20003f46270 */
[----:B--2---:R-:W-:-:S12]  /*1860*/  @P1 BRA `(.L_x_23) ;  /* 0x0000000000081947 */ /* 0x004fd80003800000 */
[----:B------:R-:W2:Y:S02]  /*1870*/  SYNCS.PHASECHK.TRANS64.TRYWAIT P1, [R3+URZ], R0 ;  /* 0x00000000030075a7 */ /* 0x000ea4000802017f */
[----:B--2---:R-:W-:Y:S05]  /*1880*/  @!P1 BRA `(.L_x_24) ;  /* 0x000000a000bc9947 */ /* 0x004fea0003800000 */
.L_x_23:
[----:B------:R-:W-:Y:S05]  /*1890*/  WARPSYNC.ALL ;  /* 0x0000000000007948 */ /* 0x000fea0003800000 */
[----:B------:R-:W-:Y:S01]  /*18a0*/  UIADD3 UR4, UR41, 0x180, URZ ;  /* 0x0000018029047890 */ /* 0x000fe2000fffe03f */
[----:B------:R-:W-:Y:S01]  /*18b0*/  WARPGROUP.ARRIVE ;  /* 0x00000000000079c5 */ /* 0x000fe20000000000 */
[----:B------:R-:W-:Y:S02]  /*18c0*/  UIADD3 UR5, UR41, 0x14180, URZ ;  /* 0x0001418029057890 */ /* 0x000fe4000fffe03f */
[----:B------:R-:W-:Y:S02]  /*18d0*/  USHF.R.U32.HI UR4, URZ, 0x4, UR4 ;  /* 0x000000043f047899 */ /* 0x000fe40008011604 */
[----:B------:R-:W-:-:S02]  /*18e0*/  USHF.R.U32.HI UR5, URZ, 0x4, UR5 ;  /* 0x000000043f057899 */ /* 0x000fc40008011605 */
[----:B------:R-:W-:Y:S02]  /*18f0*/  ULOP3.LUT UR4, UR4, 0x3fff, URZ, 0xc0, !UPT ;  /* 0x00003fff04047892 */ /* 0x000fe4000f8ec03f */
[----:B------:R-:W-:Y:S02]  /*1900*/  ULOP3.LUT UR5, UR5, 0x3fff, URZ, 0xc0, !UPT ;  /* 0x00003fff05057892 */ /* 0x000fe4000f8ec03f */
[----:B------:R-:W-:Y:S02]  /*1910*/  ULOP3.LUT UR4, UR4, 0x10000, URZ, 0xfc, !UPT ;  /* 0x0001000004047892 */ /* 0x000fe4000f8efc3f */
[----:B------:R-:W-:Y:S02]  /*1920*/  ULOP3.LUT UR5, UR5, 0x10000, URZ, 0xfc, !UPT ;  /* 0x0001000005057892 */ /* 0x000fe4000f8efc3f */
[----:B------:R-:W-:Y:S02]  /*1930*/  ULEA UR6, UR38, UR4, 0xa ;  /* 0x0000000426067291 */ /* 0x000fe4000f8e503f */
[----:B------:R-:W-:Y:S01]  /*1940*/  ULEA UR7, UR38, UR5, 0xc ;  /* 0x0000000526077291 */ /* 0x000fe2000f8e603f */
[----:B------:R-:W-:Y:S01]  /*1950*/  UMOV UR9, 0x40000040 ;  /* 0x4000004000097882 */ /* 0x000fe20000000000 */
[----:B------:R-:W-:-:S03]  /*1960*/  UMOV UR11, 0x40000040 ;  /* 0x40000040000b7882 */ /* 0x000fc60000000000 */
[----:B------:R-:W-:Y:S02]  /*1970*/  UMOV UR8, UR6 ;  /* 0x0000000600087c82 */ /* 0x000fe40008000000 */
[----:B------:R-:W-:Y:S02]  /*1980*/  UMOV UR10, UR7 ;  /* 0x00000007000a7c82 */ /* 0x000fe40008000000 */
[----:B------:R-:W-:Y:S01]  /*1990*/  HGMMA.64x256x8.F32.TF32 R24, gdesc[UR8], RZ, !UPT, gsb0 ;  /* 0x07e00000081879f0 */ /* 0x000fe2000c0028ff */
[----:B------:R-:W-:Y:S02]  /*19a0*/  UIADD3 UR8, UR6, 0x2, URZ ;  /* 0x0000000206087890 */ /* 0x000fe4000fffe03f */
[----:B------:R-:W-:Y:S01]  /*19b0*/  UIADD3 UR10, UR7, 0x2, URZ ;  /* 0x00000002070a7890 */ /* 0x000fe2000fffe03f */
[----:B------:R-:W-:Y:S01]  /*19c0*/  UMOV UR9, 0x40000040 ;  /* 0x4000004000097882 */ /* 0x000fe20000000000 */
[----:B------:R-:W-:Y:S01]  /*19d0*/  UMOV UR11, 0x40000040 ;  /* 0x40000040000b7882 */ /* 0x000fe20000000000 */
[----:B------:R-:W-:-:S02]  /*19e0*/  WARPGROUP.DEPBAR.LE gsb0, 0x0 ;  /* 0x00008000000079c5 */ /* 0x000fc40000010000 */
[----:B------:R-:W-:-:S15]  /*19f0*/  WARPGROUP.ARRIVE ;  /* 0x00000000000079c5 */ /* 0x000fde0000000000 */
[----:B------:R-:W-:-:S05]  /*1a00*/  NOP ;  /* 0x0000000000007918 */ /* 0x000fca0000000000 */
[----:B------:R-:W-:Y:S01]  /*1a10*/  HGMMA.64x256x8.F32.TF32 R24, gdesc[UR8], R24, gsb0 ;  /* 0x07e00000081879f0 */ /* 0x000fe20008002818 */
[----:B------:R-:W-:Y:S02]  /*1a20*/  UIADD3 UR8, UR6, 0x4, URZ ;  /* 0x0000000406087890 */ /* 0x000fe4000fffe03f */
[----:B------:R-:W-:Y:S01]  /*1a30*/  UIADD3 UR10, UR7, 0x4, URZ ;  /* 0x00000004070a7890 */ /* 0x000fe2000fffe03f */
[----:B------:R-:W-:Y:S01]  /*1a40*/  UMOV UR9, 0x40000040 ;  /* 0x4000004000097882 */ /* 0x000fe20000000000 */
[----:B------:R-:W-:Y:S01]  /*1a50*/  UMOV UR11, 0x40000040 ;  /* 0x40000040000b7882 */ /* 0x000fe20000000000 */
[----:B------:R-:W-:Y:S02]  /*1a60*/  WARPGROUP.DEPBAR.LE gsb0, 0x0 ;  /* 0x00008000000079c5 */ /* 0x000fe40000010000 */
        /* <DEDUP_REMOVED lines=42> */
[----:B------:R-:W-:Y:S03]  /*1d10*/  HGMMA.64x256x8.F32.TF32 R24, gdesc[UR8], R24, gsb0 ;  /* 0x07e00000081879f0 */ /* 0x000fe60008002818 */
[----:B------:R-:W-:Y:S02]  /*1d20*/  WARPGROUP.DEPBAR.LE gsb0, 0x0 ;  /* 0x00008000000079c5 */ /* 0x000fe40000010000 */
[----:B------:R-:W-:Y:S05]  /*1d30*/  @!P2 BRA `(.L_x_25) ;  /* 0x0000000400a0a947 */ /* 0x000fea0003800000 */
[----:B------:R-:W-:Y:S01]  /*1d40*/  UIADD3 UR6, UR38, 0x1, URZ ;  /* 0x0000000126067890 */ /* 0x000fe2000fffe03f */
[----:B-12---:R-:W-:Y:S02]  /*1d50*/  IMAD.U32 R0, RZ, RZ, UR43 ;  /* 0x0000002bff007e24 */ /* 0x006fe4000f8e00ff */
[----:B------:R-:W-:Y:S01]  /*1d60*/  IMAD.U32 R3, RZ, RZ, UR38 ;  /* 0x00000026ff037e24 */ /* 0x000fe2000f8e00ff */
[----:B------:R-:W-:-:S04]  /*1d70*/  UISETP.NE.AND UP0, UPT, UR6, 0x5, UPT ;  /* 0x000000050600788c */ /* 0x000fc8000bf05270 */
[----:B------:R-:W-:Y:S02]  /*1d80*/  USEL UR7, URZ, 0x1, UP0 ;  /* 0x000000013f077887 */ /* 0x000fe40008000000 */
[----:B------:R-:W-:Y:S02]  /*1d90*/  USEL UR6, UR6, URZ, UP0 ;  /* 0x0000003f06067287 */ /* 0x000fe40008000000 */
[----:B------:R-:W-:-:S06]  /*1da0*/  ULOP3.LUT UR7, UR39, UR7, URZ, 0x3c, !UPT ;  /* 0x0000000727077292 */ /* 0x000fcc000f8e3c3f */
[----:B------:R-:W-:-:S07]  /*1db0*/  IMAD.U32 R6, RZ, RZ, UR7 ;  /* 0x00000007ff067e24 */ /* 0x000fce000f8e00ff */
.L_x_32:
[----:B------:R-:W-:Y:S05]  /*1dc0*/  @!P0 BRA `(.L_x_26) ;  /* 0x0000000000048947 */ /* 0x000fea0003800000 */
[----:B------:R-:W-:Y:S01]  /*1dd0*/  BPT.TRAP 0x1 ;  /* 0x000000040000795c */ /* 0x000fe20000300000 */
.L_x_26:
[----:B------:R-:W-:Y:S01]  /*1de0*/  ULEA UR7, UR6, UR41, 0x3 ;  /* 0x0000002906077291 */ /* 0x000fe2000f8e183f */
[----:B------:R-:W-:-:S08]  /*1df0*/  SHF.L.U32 R4, R6, 0x1f, RZ ;  /* 0x0000001f06047819 */ /* 0x000fd000000006ff */
[----:B------:R1:W2:Y:S01]  /*1e00*/  SYNCS.PHASECHK.TRANS64.TRYWAIT P1, [UR7], R4 ;  /* 0x00000004ff0075a7 */ /* 0x0002a20008020147 */
[----:B------:R-:W-:Y:S05]  /*1e10*/  @!P0 BRA `(.L_x_27) ;  /* 0x0000000000048947 */ /* 0x000fea0003800000 */
[----:B------:R-:W-:Y:S01]  /*1e20*/  BPT.TRAP 0x1 ;  /* 0x000000040000795c */ /* 0x000fe20000300000 */
.L_x_27:
[----:B--2---:R-:W-:Y:S05]  /*1e30*/  @P1 BRA `(.L_x_28) ;  /* 0x0000000000081947 */ /* 0x004fea0003800000 */
[----:B------:R-:W2:Y:S02]  /*1e40*/  SYNCS.PHASECHK.TRANS64.TRYWAIT P1, [UR7], R4 ;  /* 0x00000004ff0075a7 */ /* 0x000ea40008020147 */
[----:B--2---:R-:W-:Y:S05]  /*1e50*/  @!P1 BRA `(.L_x_29) ;  /* 0x0000009c005c9947 */ /* 0x004fea0003800000 */
.L_x_28:
[----:B------:R-:W-:Y:S01]  /*1e60*/  ULEA UR7, UR6, UR4, 0xa ;  /* 0x0000000406077291 */ /* 0x000fe2000f8e503f */
[----:B------:R-:W-:Y:S01]  /*1e70*/  WARPGROUP.ARRIVE ;  /* 0x00000000000079c5 */ /* 0x000fe20000000000 */
[----:B------:R-:W-:Y:S01]  /*1e80*/  ULEA UR12, UR6, UR5, 0xc ;  /* 0x00000005060c7291 */ /* 0x000fe2000f8e603f */
[----:B------:R-:W-:Y:S01]  /*1e90*/  UMOV UR9, 0x40000040 ;  /* 0x4000004000097882 */ /* 0x000fe20000000000 */
[----:B------:R-:W-:-:S03]  /*1ea0*/  UMOV UR11, 0x40000040 ;  /* 0x40000040000b7882 */ /* 0x000fc60000000000 */
[----:B------:R-:W-:Y:S02]  /*1eb0*/  UMOV UR8, UR7 ;  /* 0x0000000700087c82 */ /* 0x000fe40008000000 */
[----:B------:R-:W-:Y:S02]  /*1ec0*/  UMOV UR10, UR12 ;  /* 0x0000000c000a7c82 */ /* 0x000fe40008000000 */
[----:B------:R-:W-:Y:S01]  /*1ed0*/  HGMMA.64x256x8.F32.TF32 R24, gdesc[UR8], R24, gsb0 ;  /* 0x07e00000081879f0 */ /* 0x000fe20008002818 */
        /* <DEDUP_REMOVED lines=58> */
[----:B------:R-:W-:Y:S01]  /*2280*/  BPT.TRAP 0x1 ;  /* 0x000000040000795c */ /* 0x000fe20000300000 */
.L_x_30:
[----:B------:R-:W-:-:S13]  /*2290*/  ISETP.NE.AND P1, PT, R155, RZ, PT ;  /* 0x000000ff9b00720c */ /* 0x000fda0003f25270 */
[----:B-12---:R-:W-:-:S05]  /*22a0*/  @P1 LEA R4, R3, UR41, 0x3 ;  /* 0x0000002903041c11 */ /* 0x006fca000f8e18ff */
[----:B------:R-:W-:-:S05]  /*22b0*/  @P1 VIADD R5, R4, 0x28 ;  /* 0x0000002804051836 */ /* 0x000fca0000000000 */
[----:B------:R-:W-:-:S04]  /*22c0*/  @P1 PRMT R5, R152, 0x654, R5 ;  /* 0x0000065498051816 */ /* 0x000fc80000000005 */
[----:B------:R1:W-:Y:S01]  /*22d0*/  @P1 SYNCS.ARRIVE.TRANS64.RED.A1T0 RZ, [R5+URZ], RZ ;  /* 0x000000ff05ff19a7 */ /* 0x0003e2000810043f */
[----:B------:R-:W-:-:S13]  /*22e0*/  ISETP.GT.U32.AND P1, PT, R16, 0x1, PT ;  /* 0x000000011000780c */ /* 0x000fda0003f24070 */
[----:B-1----:R-:W-:Y:S05]  /*22f0*/  @P1 BRA `(.L_x_31) ;  /* 0x0000000000041947 */ /* 0x002fea0003800000 */
[----:B------:R-:W-:Y:S01]  /*2300*/  BPT.TRAP 0x1 ;  /* 0x000000040000795c */ /* 0x000fe20000300000 */
.L_x_31:
[----:B------:R-:W-:Y:S01]  /*2310*/  UIADD3 UR6, UR6, 0x1, URZ ;  /* 0x0000000106067890 */ /* 0x000fe2000fffe03f */
[C---:B------:R-:W-:Y:S01]  /*2320*/  ISETP.GT.AND P2, PT, R0.reuse, 0x1, PT ;  /* 0x000000010000780c */ /* 0x040fe20003f44270 */
[----:B------:R-:W-:Y:S02]  /*2330*/  VIADD R3, R3, 0x1 ;  /* 0x0000000103037836 */ /* 0x000fe40000000000 */
[----:B------:R-:W-:Y:S01]  /*2340*/  UISETP.NE.AND UP0, UPT, UR6, 0x5, UPT ;  /* 0x000000050600788c */ /* 0x000fe2000bf05270 */
[----:B------:R-:W-:Y:S02]  /*2350*/  VIADD R0, R0, 0xffffffff ;  /* 0xffffffff00007836 */ /* 0x000fe40000000000 */
[C---:B------:R-:W-:Y:S01]  /*2360*/  ISETP.NE.AND P1, PT, R3.reuse, 0x5, PT ;  /* 0x000000050300780c */ /* 0x040fe20003f25270 */
[----:B------:R-:W-:Y:S02]  /*2370*/  USEL UR7, URZ, 0x1, UP0 ;  /* 0x000000013f077887 */ /* 0x000fe40008000000 */
[----:B------:R-:W-:Y:S01]  /*2380*/  USEL UR6, UR6, URZ, UP0 ;  /* 0x0000003f06067287 */ /* 0x000fe20008000000 */
[----:B------:R-:W-:-:S03]  /*2390*/  SEL R3, R3, RZ, P1 ;  /* 0x000000ff03037207 */ /* 0x000fc60000800000 */
[----:B------:R-:W-:Y:S01]  /*23a0*/  LOP3.LUT R6, R6, UR7, RZ, 0x3c, !PT ;  /* 0x0000000706067c12 */ /* 0x000fe2000f8e3cff */
[----:B------:R-:W-:Y:S07]  /*23b0*/  @P2 BRA `(.L_x_32) ;  /* 0xfffffff800802947 */ /* 0x000fee000383ffff */
.L_x_25:
[----:B-12---:R-:W1:Y:S01]  /*23c0*/  LDC R0, c[0x0][0x28c] ;  /* 0x0000a300ff007b82 */ /* 0x006e620000000800 */
[----:B------:R2:W-:Y:S01]  /*23d0*/  SYNCS.ARRIVE.TRANS64.A1T0 RZ, [R160+UR45], RZ ;  /* 0x000000ffa0ff79a7 */ /* 0x0005e2000810002d */
[----:B-1----:R-:W-:-:S13]  /*23e0*/  ISETP.GE.AND P1, PT, R0, 0x1, PT ;  /* 0x000000010000780c */ /* 0x002fda0003f26270 */
[----:B--2---:R-:W-:Y:S05]  /*23f0*/  @!P1 BRA `(.L_x_33) ;  /* 0x0000000000449947 */ /* 0x004fea0003800000 */
[----:B------:R-:W-:Y:S05]  /*2400*/  @!P0 BRA `(.L_x_34) ;  /* 0x0000000000048947 */ /* 0x000fea0003800000 */
[----:B------:R-:W-:Y:S01]  /*2410*/  BPT.TRAP 0x1 ;  /* 0x000000040000795c */ /* 0x000fe20000300000 */
.L_x_34:
[----:B------:R-:W-:-:S13]  /*2420*/  ISETP.NE.AND P0, PT, R155, RZ, PT ;  /* 0x000000ff9b00720c */ /* 0x000fda0003f05270 */
[----:B------:R-:W-:-:S05]  /*2430*/  VOTEU.ANY UP0, P0 ;  /* 0x00000000003f7886 */ /* 0x000fca0000000100 */
[----:B------:R-:W-:-:S06]  /*2440*/  @UP0 UIADD3 UR4, UR43, UR38, URZ ;  /* 0x000000262b040290 */ /* 0x000fcc000fffe03f */
[----:B------:R-:W-:Y:S02]  /*2450*/  IMAD.U32 R4, RZ, RZ, UR4 ;  /* 0x00000004ff047e24 */ /* 0x000fe4000f8e00ff */
[----:B------:R-:W-:Y:S02]  /*2460*/  IMAD.U32 R3, RZ, RZ, UR4 ;  /* 0x00000004ff037e24 */ /* 0x000fe4000f8e00ff */
[----:B------:R-:W-:-:S05]  /*2470*/  @P0 IMAD.WIDE.U32 R4, R4, -0x33333333, RZ ;  /* 0xcccccccd04040825 */ /* 0x000fca00078e00ff */
[----:B------:R-:W-:-:S05]  /*2480*/  @P0 SHF.R.U32.HI R0, RZ, 0x2, R5 ;  /* 0x00000002ff000819 */ /* 0x000fca0000011605 */
[----:B------:R-:W-:-:S05]  /*2490*/  @P0 IMAD R0, R0, -0x5, R3 ;  /* 0xfffffffb00000824 */ /* 0x000fca00078e0203 */
[----:B------:R-:W-:-:S05]  /*24a0*/  @P0 LEA R0, R0, UR41, 0x3 ;  /* 0x0000002900000c11 */ /* 0x000fca000f8e18ff */
[----:B------:R-:W-:-:S05]  /*24b0*/  @P0 VIADD R3, R0, 0x28 ;  /* 0x0000002800030836 */ /* 0x000fca0000000000 */
[----:B------:R-:W-:-:S04]  /*24c0*/  @P0 PRMT R3, R152, 0x654, R3 ;  /* 0x0000065498030816 */ /* 0x000fc80000000003 */
[----:B------:R1:W-:Y:S01]  /*24d0*/  @P0 SYNCS.ARRIVE.TRANS64.RED.A1T0 RZ, [R3+URZ], RZ ;  /* 0x000000ff03ff09a7 */ /* 0x0003e2000810043f */
[----:B------:R-:W-:-:S13]  /*24e0*/  ISETP.GT.U32.AND P0, PT, R16, 0x1, PT ;  /* 0x000000011000780c */ /* 0x000fda0003f04070 */
[----:B-1----:R-:W-:Y:S05]  /*24f0*/  @P0 BRA `(.L_x_33) ;  /* 0x0000000000040947 */ /* 0x002fea0003800000 */
[----:B------:R-:W-:Y:S01]  /*2500*/  BPT.TRAP 0x1 ;  /* 0x000000040000795c */ /* 0x000fe20000300000 */
.L_x_33:
[----:B------:R-:W-:Y:S01]  /*2510*/  SHF.L.U32 R0, R177, 0x1f, RZ ;  /* 0x0000001fb1007819 */ /* 0x000fe200000006ff */
[----:B------:R-:W-:Y:S01]  /*2520*/  UIADD3 UR38, UR44, UR38, URZ ;  /* 0x000000262c267290 */ /* 0x000fe2000fffe03f */
[----:B------:R-:W1:Y:S01]  /*2530*/  LDC R7, c[0x0][0x288] ;  /* 0x0000a200ff077b82 */ /* 0x000e620000000800 */
[----:B------:R-:W-:Y:S01]  /*2540*/  UISETP.GE.U32.AND UP1, UPT, UR44, 0x5, UPT ;  /* 0x000000052c00788c */ /* 0x000fe2000bf26070 */
[----:B------:R-:W-:Y:S01]  /*2550*/  IMAD.SHL.U32 R8, R158, 0x2, RZ ;  /* 0x000000029e087824 */ /* 0x000fe200078e00ff */
[----:B------:R-:W-:Y:S02]  /*2560*/  UISETP.GT.U32.AND UP0, UPT, UR38, 0x4, UPT ;  /* 0x000000042600788c */ /* 0x000fe4000bf04070 */
[----:B------:R-:W-:Y:S02]  /*2570*/  UIMAD.WIDE.U32 UR4, UR38, -0x33333333, URZ ;  /* 0xcccccccd260478a5 */ /* 0x000fe4000f8e003f */
[----:B------:R-:W-:Y:S01]  /*2580*/  UISETP.LT.U32.AND UP0, UPT, UR44, 0x5, UP0 ;  /* 0x000000052c00788c */ /* 0x000fe20008701070 */
[----:B------:R-:W2:Y:S01]  /*2590*/  SYNCS.PHASECHK.TRANS64.TRYWAIT P0, [R159+UR42+0x10], R0 ;  /* 0x000010009f0075a7 */ /* 0x000ea2000800016a */
[----:B------:R-:W-:Y:S01]  /*25a0*/  USHF.R.U32.HI UR4, URZ, 0x2, UR5 ;  /* 0x000000023f047899 */ /* 0x000fe20008011605 */
[----:B------:R-:W-:Y:S01]  /*25b0*/  SHF.R.S32.HI R9, RZ, 0x1f, R8 ;  /* 0x0000001fff097819 */ /* 0x000fe20000011408 */
[----:B------:R-:W-:-:S02]  /*25c0*/  USEL UR6, URZ, 0x1, !UP0 ;  /* 0x000000013f067887 */ /* 0x000fc4000c000000 */
[----:B------:R-:W-:Y:S02]  /*25d0*/  UIMAD UR38, UR4, -0x5, UR38 ;  /* 0xfffffffb042678a4 */ /* 0x000fe4000f8e0226 */
[----:B------:R-:W-:-:S04]  /*25e0*/  ULOP3.LUT UR39, UR39, UR6, URZ, 0x3c, !UPT ;  /* 0x0000000627277292 */ /* 0x000fc8000f8e3c3f */
[----:B------:R-:W-:Y:S01]  /*25f0*/  @UP1 ULOP3.LUT UR39, UR39, 0x1, UR4, 0x78, !UPT ;  /* 0x0000000127271892 */ /* 0x000fe2000f8e7804 */
[----:B-12---:R-:W-:Y:S11]  /*2600*/  @!P0 BRA `(.L_x_35) ;  /* 0x0000009400888947 */ /* 0x006ff60003800000 */
.L_x_318:
[----:B------:R-:W-:Y:S01]  /*2610*/  IMAD.SHL.U32 R6, R19, 0x40, RZ ;  /* 0x0000004013067824 */ /* 0x000fe200078e00ff */
[----:B------:R-:W-:Y:S01]  /*2620*/  ULDC UR6, c[0x0][0x284] ;  /* 0x0000a10000067ab9 */ /* 0x000fe20000000800 */
[----:B0-----:R-:W-:Y:S01]  /*2630*/  IMAD.SHL.U32 R12, R22, 0x100, RZ ;  /* 0x00000100160c7824 */ /* 0x001fe200078e00ff */
[----:B------:R-:W-:Y:S01]  /*2640*/  SHF.R.S32.HI R167, RZ, 0x1f, R2 ;  /* 0x0000001fffa77819 */ /* 0x000fe20000011402 */
[----:B------:R-:W-:Y:S01]  /*2650*/  ULDC.64 UR4, c[0x0][0x5d0] ;  /* 0x0001740000047ab9 */ /* 0x000fe20000000a00 */
[----:B------:R-:W-:Y:S01]  /*2660*/  ISETP.GE.AND P0, PT, R6, UR6, PT ;  /* 0x0000000606007c0c */ /* 0x000fe2000bf06270 */
[----:B------:R-:W-:Y:S01]  /*2670*/  IMAD.WIDE.U32 R4, R2, UR4, R8 ;  /* 0x0000000402047c25 */ /* 0x000fe2000f8e0008 */
[----:B------:R-:W-:Y:S02]  /*2680*/  SHF.R.S32.HI R13, RZ, 0x1f, R12 ;  /* 0x0000001fff0d7819 */ /* 0x000fe4000001140c */
[C---:B------:R-:W-:Y:S01]  /*2690*/  ISETP.GE.OR P0, PT, R12.reuse, R7, P0 ;  /* 0x000000070c00720c */ /* 0x040fe20000706670 */
[----:B------:R-:W-:Y:S01]  /*26a0*/  IMAD R3, R167, UR4, RZ ;  /* 0x00000004a7037c24 */ /* 0x000fe2000f8e02ff */
[----:B------:R-:W-:-:S03]  /*26b0*/  IADD3 R168, P1, R12, R4, RZ ;  /* 0x000000040ca87210 */ /* 0x000fc60007f3e0ff */
[----:B------:R-:W-:-:S05]  /*26c0*/  IMAD R3, R2, UR5, R3 ;  /* 0x0000000502037c24 */ /* 0x000fca000f8e0203 */
[----:B------:R-:W-:-:S03]  /*26d0*/  IADD3.X R169, R13, R5, R3, P1, !PT ;  /* 0x000000050da97210 */ /* 0x000fc60000ffe403 */
[----:B------:R-:W-:Y:S05]  /*26e0*/  @P0 BRA `(.L_x_36) ;  /* 0x0000007800f80947 */ /* 0x000fea0003800000 */
[----:B------:R-:W0:Y:S01]  /*26f0*/  LDC.64 R10, c[0x0][0x5c8] ;  /* 0x00017200ff0a7b82 */ /* 0x000e220000000a00 */
[----:B-----5:R-:W-:Y:S01]  /*2700*/  FSETP.NEU.AND P0, PT, R154, RZ, PT ;  /* 0x000000ff9a00720b */ /* 0x020fe20003f0d000 */
[----:B------:R-:W-:Y:S01]  /*2710*/  IMAD R3, R158, -0x2, R7 ;  /* 0xfffffffe9e037824 */ /* 0x000fe200078e0207 */
[----:B------:R-:W-:Y:S01]  /*2720*/  BSSY B0, `(.L_x_36) ;  /* 0x00007ba000007945 */ /* 0x000fe20003800000 */
[----:B------:R-:W-:-:S04]  /*2730*/  IMAD.WIDE R164, R19, 0x40, R156 ;  /* 0x0000004013a47825 */ /* 0x000fc800078e029c */
[----:B-1----:R-:W-:Y:S02]  /*2740*/  IMAD.IADD R0, R3, 0x1, -R12 ;  /* 0x0000000103007824 */ /* 0x002fe400078e0a0c */
[----:B------:R-:W-:-:S03]  /*2750*/  IMAD.IADD R3, R163, 0x1, -R6 ;  /* 0x00000001a3037824 */ /* 0x000fc600078e0a06 */
[----:B------:R-:W-:-:S04]  /*2760*/  ISETP.GT.AND P2, PT, R0, RZ, PT ;  /* 0x000000ff0000720c */ /* 0x000fc80003f44270 */
[----:B------:R-:W-:Y:S01]  /*2770*/  ISETP.GT.AND P4, PT, R3, RZ, P2 ;  /* 0x000000ff0300720c */ /* 0x000fe20001784270 */
[-C--:B0-----:R-:W-:Y:S02]  /*2780*/  IMAD R4, R165, R10.reuse, RZ ;  /* 0x0000000aa5047224 */ /* 0x081fe400078e02ff */
[----:B------:R-:W-:-:S04]  /*2790*/  IMAD.WIDE.U32 R168, R164, R10, R168 ;  /* 0x0000000aa4a87225 */ /* 0x000fc800078e00a8 */
[----:B------:R-:W-:-:S04]  /*27a0*/  IMAD R5, R164, R11, R4 ;  /* 0x0000000ba4057224 */ /* 0x000fc800078e0204 */
[----:B------:R-:W-:Y:S01]  /*27b0*/  IMAD.IADD R179, R169, 0x1, R5 ;  /* 0x00000001a9b37824 */ /* 0x000fe200078e0205 */
[----:B------:R-:W-:Y:S06]  /*27c0*/  @!P0 BRA `(.L_x_37) ;  /* 0x0000005400948947 */ /* 0x000fec0003800000 */
[----:B------:R-:W0:Y:S01]  /*27d0*/  LDC.64 R20, c[0x0][0x5b8] ;  /* 0x00016e00ff147b82 */ /* 0x000e220000000a00 */
[----:B------:R-:W-:-:S07]  /*27e0*/  ULDC.64 UR4, c[0x0][0x5c0] ;  /* 0x0001700000047ab9 */ /* 0x000fce0000000a00 */
[----:B------:R-:W1:Y:S08]  /*27f0*/  LDC.64 R170, c[0x0][0x5b0] ;  /* 0x00016c00ffaa7b82 */ /* 0x000e700000000a00 */
[----:B------:R-:W2:Y:S01]  /*2800*/  LDC.64 R14, c[0x0][0x5a8] ;  /* 0x00016a00ff0e7b82 */ /* 0x000ea20000000a00 */
[-C--:B0-----:R-:W-:Y:S02]  /*2810*/  IMAD R6, R167, R20.reuse, RZ ;  /* 0x00000014a7067224 */ /* 0x081fe400078e02ff */
[----:B------:R-:W-:-:S04]  /*2820*/  IMAD.WIDE.U32 R4, R2, R20, R8 ;  /* 0x0000001402047225 */ /* 0x000fc800078e0008 */
[----:B------:R-:W-:Y:S01]  /*2830*/  IMAD R169, R2, R21, R6 ;  /* 0x0000001502a97224 */ /* 0x000fe200078e0206 */
[----:B------:R-:W-:Y:S01]  /*2840*/  IADD3 R166, P0, R12, R4, RZ ;  /* 0x000000040ca67210 */ /* 0x000fe20007f1e0ff */
[----:B-1----:R-:W-:-:S03]  /*2850*/  IMAD R4, R165, R170, RZ ;  /* 0x000000aaa5047224 */ /* 0x002fc600078e02ff */
[----:B------:R-:W-:Y:S01]  /*2860*/  IADD3.X R167, R13, R5, R169, P0, !PT ;  /* 0x000000050da77210 */ /* 0x000fe200007fe4a9 */
[C---:B------:R-:W-:Y:S02]  /*2870*/  IMAD R165, R164.reuse, R171, R4 ;  /* 0x000000aba4a57224 */ /* 0x040fe400078e0204 */
[----:B------:R-:W-:-:S04]  /*2880*/  IMAD.WIDE.U32 R4, R164, R170, R166 ;  /* 0x000000aaa4047225 */ /* 0x000fc800078e00a6 */
[----:B------:R-:W-:Y:S01]  /*2890*/  IMAD.IADD R5, R5, 0x1, R165 ;  /* 0x0000000105057824 */ /* 0x000fe200078e02a5 */
[----:B--2---:R-:W-:-:S04]  /*28a0*/  LEA R6, P0, R4, R14, 0x2 ;  /* 0x0000000e04067211 */ /* 0x004fc800078010ff */
[----:B------:R-:W-:-:S05]  /*28b0*/  LEA.HI.X R7, R4, R15, R5, 0x2, P0 ;  /* 0x0000000f04077211 */ /* 0x000fca00000f1405 */
[----:B------:R0:W2:Y:S01]  /*28c0*/  @P4 LDG.E.LTC128B R19, desc[UR36][R6.64] ;  /* 0x0000002406134981 */ /* 0x0000a2000c1e1920 */
[----:B------:R-:W-:Y:S01]  /*28d0*/  IMAD.WIDE.U32 R4, R164, R170, R12 ;  /* 0x000000aaa4047225 */ /* 0x000fe200078e000c */
[C---:B------:R-:W-:Y:S01]  /*28e0*/  SHF.L.U64.HI R175, R170.reuse, 0x3, R171 ;  /* 0x00000003aaaf7819 */ /* 0x040fe200000102ab */
[----:B------:R-:W-:Y:S02]  /*28f0*/  BSSY B1, `(.L_x_38) ;  /* 0x0000014000017945 */ /* 0x000fe40003800000 */
[----:B------:R-:W-:Y:S01]  /*2900*/  IMAD.SHL.U32 R174, R170, 0x8, RZ ;  /* 0x00000008aaae7824 */ /* 0x000fe200078e00ff */
[----:B------:R-:W-:Y:S02]  /*2910*/  IADD3 R172, P0, R8, R4, RZ ;  /* 0x0000000408ac7210 */ /* 0x000fe40007f1e0ff */
[----:B------:R-:W-:Y:S01]  /*2920*/  LEA R4, P1, R168, UR4, 0x2 ;  /* 0x00000004a8047c11 */ /* 0x000fe2000f8210ff */
[----:B------:R-:W-:Y:S01]  /*2930*/  IMAD.WIDE.U32 R174, R164, R170, R174 ;  /* 0x000000aaa4ae7225 */ /* 0x000fe200078e00ae */
[----:B------:R-:W-:-:S02]  /*2940*/  IADD3.X R173, R9, R165, R5, P0, !PT ;  /* 0x000000a509ad7210 */ /* 0x000fc400007fe405 */
[----:B------:R-:W-:Y:S02]  /*2950*/  LEA.HI.X R5, R168, UR5, R179, 0x2, P1 ;  /* 0x00000005a8057c11 */ /* 0x000fe400088f14b3 */
[----:B------:R-:W-:Y:S01]  /*2960*/  ISETP.GT.AND P0, PT, R0, 0x1, PT ;  /* 0x000000010000780c */ /* 0x000fe20003f04270 */
[----:B------:R-:W-:-:S03]  /*2970*/  IMAD.WIDE.U32 R172, R2, R20, R172 ;  /* 0x0000001402ac7225 */ /* 0x000fc600078e00ac */
[----:B------:R-:W-:Y:S01]  /*2980*/  ISETP.GT.AND P1, PT, R3, RZ, P0 ;  /* 0x000000ff0300720c */ /* 0x000fe20000724270 */
[----:B0-----:R-:W-:Y:S01]  /*2990*/  IMAD.IADD R7, R169, 0x1, R173 ;  /* 0x00000001a9077824 */ /* 0x001fe200078e02ad */
[----:B------:R-:W-:-:S04]  /*29a0*/  LEA R6, P3, R172, R14, 0x2 ;  /* 0x0000000eac067211 */ /* 0x000fc800078610ff */
[----:B------:R-:W-:Y:S02]  /*29b0*/  LEA.HI.X R7, R172, R15, R7, 0x2, P3 ;  /* 0x0000000fac077211 */ /* 0x000fe400018f1407 */
[----:B--2---:R-:W-:-:S05]  /*29c0*/  LOP3.LUT R21, R19, 0xffffe000, RZ, 0xc0, !PT ;  /* 0xffffe00013157812 */ /* 0x004fca00078ec0ff */
[----:B------:R-:W-:-:S04]  /*29d0*/  FMUL R21, R21, R154 ;  /* 0x0000009a15157220 */ /* 0x000fc80000400000 */
[----:B------:R-:W-:-:S05]  /*29e0*/  FFMA R21, R24, R153, R21 ;  /* 0x0000009918157223 */ /* 0x000fca0000000015 */
[----:B------:R-:W-:-:S05]  /*29f0*/  F2FP.TF32.F32.PACK_B R21, R21 ;  /* 0x00000015ff15723e */ /* 0x000fca00024050ff */
[----:B------:R0:W-:Y:S01]  /*2a00*/  @P4 STG.E desc[UR36][R4.64], R21 ;  /* 0x0000001504004986 */ /* 0x0001e2000c101924 */
[----:B------:R-:W-:Y:S05]  /*2a10*/  @!P1 BRA `(.L_x_39) ;  /* 0x0000000000049947 */ /* 0x000fea0003800000 */
[----:B------:R1:W5:Y:S02]  /*2a20*/  LDG.E.LTC128B R19, desc[UR36][R6.64+0x4] ;  /* 0x0000042406137981 */ /* 0x000364000c1e1920 */
.L_x_39:
[----:B------:R-:W-:Y:S05]  /*2a30*/  BSYNC B1 ;  /* 0x0000000000017941 */ /* 0x000fea0003800000 */
.L_x_38:
[----:B0----5:R-:W-:Y:S01]  /*2a40*/  LOP3.LUT R21, R19, 0xffffe000, RZ, 0xc0, !PT ;  /* 0xffffe00013157812 */ /* 0x021fe200078ec0ff */
[----:B------:R-:W-:Y:S01]  /*2a50*/  IMAD.IADD R171, R165, 0x1, R175 ;  /* 0x00000001a5ab7824 */ /* 0x000fe200078e02af */
[----:B------:R-:W-:Y:S02]  /*2a60*/  IADD3 R164, P3, R166, R174, RZ ;  /* 0x000000aea6a47210 */ /* 0x000fe40007f7e0ff */
[----:B------:R-:W-:Y:S01]  /*2a70*/  ISETP.GT.AND P2, PT, R3, 0x8, P2 ;  /* 0x000000080300780c */ /* 0x000fe20001744270 */
[----:B------:R-:W-:Y:S02]  /*2a80*/  FMUL R22, R21, R154 ;  /* 0x0000009a15167220 */ /* 0x000fe40000400000 */
[----:B------:R-:W-:Y:S01]  /*2a90*/  IMAD.X R166, R171, 0x1, R167, P3 ;  /* 0x00000001aba67824 */ /* 0x000fe200018e06a7 */
[----:B------:R-:W-:Y:S01]  /*2aa0*/  LEA R24, P3, R164, R14, 0x2 ;  /* 0x0000000ea4187211 */ /* 0x000fe200078610ff */
[----:B------:R-:W-:-:S03]  /*2ab0*/  FFMA R165, R25, R153, R22 ;  /* 0x0000009919a57223 */ /* 0x000fc60000000016 */
[----:B------:R-:W-:Y:S02]  /*2ac0*/  LEA.HI.X R25, R164, R15, R166, 0x2, P3 ;  /* 0x0000000fa4197211 */ /* 0x000fe400018f14a6 */
[----:B------:R-:W-:-:S05]  /*2ad0*/  F2FP.TF32.F32.PACK_B R165, R165 ;  /* 0x000000a5ffa5723e */ /* 0x000fca00024050ff */
[----:B------:R0:W-:Y:S04]  /*2ae0*/  @P1 STG.E desc[UR36][R4.64+0x4], R165 ;  /* 0x000004a504001986 */ /* 0x0001e8000c101924 */
[----:B------:R-:W2:Y:S01]  /*2af0*/  @P2 LDG.E.LTC128B R19, desc[UR36][R24.64] ;  /* 0x0000002418132981 */ /* 0x000ea2000c1e1920 */
[----:B------:R-:W-:Y:S01]  /*2b00*/  IADD3 R8, P1, P3, R8, R174, R12 ;  /* 0x000000ae08087210 */ /* 0x000fe20007b3e00c */
[----:B------:R-:W-:Y:S01]  /*2b10*/  BSSY B1, `(.L_x_40) ;  /* 0x0000011000017945 */ /* 0x000fe20003800000 */
[C---:B------:R-:W-:Y:S02]  /*2b20*/  SHF.L.U64.HI R11, R10.reuse, 0x5, R11 ;  /* 0x000000050a0b7819 */ /* 0x040fe4000001020b */
[----:B------:R-:W-:Y:S02]  /*2b30*/  IADD3.X R9, R9, R171, R13, P1, P3 ;  /* 0x000000ab09097210 */ /* 0x000fe40000fe640d */
[----:B------:R-:W-:-:S02]  /*2b40*/  LEA R10, P1, R10, R4, 0x5 ;  /* 0x000000040a0a7211 */ /* 0x000fc400078228ff */
[----:B------:R-:W-:Y:S01]  /*2b50*/  ISETP.GT.AND P0, PT, R3, 0x8, P0 ;  /* 0x000000080300780c */ /* 0x000fe20000704270 */
[----:B------:R-:W-:-:S04]  /*2b60*/  IMAD.WIDE.U32 R20, R2, R20, R8 ;  /* 0x0000001402147225 */ /* 0x000fc800078e0008 */
[----:B------:R-:W-:Y:S01]  /*2b70*/  IMAD.X R11, R11, 0x1, R5, P1 ;  /* 0x000000010b0b7824 */ /* 0x000fe200008e0605 */
[----:B------:R-:W-:Y:S01]  /*2b80*/  LEA R8, P3, R20, R14, 0x2 ;  /* 0x0000000e14087211 */ /* 0x000fe200078610ff */
[----:B------:R-:W-:-:S05]  /*2b90*/  IMAD.IADD R2, R169, 0x1, R21 ;  /* 0x00000001a9027824 */ /* 0x000fca00078e0215 */
        /* <DEDUP_REMOVED lines=8> */
.L_x_41:
[----:B------:R-:W-:Y:S05]  /*2c20*/  BSYNC B1 ;  /* 0x0000000000017941 */ /* 0x000fea0003800000 */
.L_x_40:
[----:B0----5:R-:W-:Y:S01]  /*2c30*/  LOP3.LUT R13, R19, 0xffffe000, RZ, 0xc0, !PT ;  /* 0xffffe000130d7812 */ /* 0x021fe200078ec0ff */
[----:B------:R-:W-:Y:S01]  /*2c40*/  BSSY B1, `(.L_x_42) ;  /* 0x0000009000017945 */ /* 0x000fe20003800000 */
[----:B------:R-:W-:-:S03]  /*2c50*/  ISETP.GT.AND P1, PT, R0, 0x8, PT ;  /* 0x000000080000780c */ /* 0x000fc60003f24270 */
[----:B------:R-:W-:Y:S01]  /*2c60*/  FMUL R2, R13, R154 ;  /* 0x0000009a0d027220 */ /* 0x000fe20000400000 */
[----:B------:R-:W-:-:S03]  /*2c70*/  ISETP.GT.AND P2, PT, R3, RZ, P1 ;  /* 0x000000ff0300720c */ /* 0x000fc60000f44270 */
[----:B------:R-:W-:-:S05]  /*2c80*/  FFMA R27, R27, R153, R2 ;  /* 0x000000991b1b7223 */ /* 0x000fca0000000002 */
[----:B------:R-:W-:-:S05]  /*2c90*/  F2FP.TF32.F32.PACK_B R27, R27 ;  /* 0x0000001bff1b723e */ /* 0x000fca00024050ff */
[----:B------:R0:W-:Y:S01]  /*2ca0*/  @P0 STG.E desc[UR36][R10.64+0x4], R27 ;  /* 0x0000041b0a000986 */ /* 0x0001e2000c101924 */
[----:B------:R-:W-:Y:S05]  /*2cb0*/  @!P2 BRA `(.L_x_43) ;  /* 0x000000000004a947 */ /* 0x000fea0003800000 */
[----:B------:R3:W5:Y:S02]  /*2cc0*/  LDG.E.LTC128B R19, desc[UR36][R6.64+0x20] ;  /* 0x0000202406137981 */ /* 0x000764000c1e1920 */
.L_x_43:
[----:B------:R-:W-:Y:S05]  /*2cd0*/  BSYNC B1 ;  /* 0x0000000000017941 */ /* 0x000fea0003800000 */
.L_x_42:
[----:B-----5:R-:W-:Y:S01]  /*2ce0*/  LOP3.LUT R13, R19, 0xffffe000, RZ, 0xc0, !PT ;  /* 0xffffe000130d7812 */ /* 0x020fe200078ec0ff */
        /* <DEDUP_REMOVED lines=9> */
.L_x_45:
[----:B------:R-:W-:Y:S05]  /*2d80*/  BSYNC B1 ;  /* 0x0000000000017941 */ /* 0x000fea0003800000 */
.L_x_44:
[----:B----45:R-:W-:Y:S01]  /*2d90*/  LOP3.LUT R13, R19, 0xffffe000, RZ, 0xc0, !PT ;  /* 0xffffe000130d7812 */ /* 0x030fe200078ec0ff */
[----:B------:R-:W-:Y:S01]  /*2da0*/  BSSY B1, `(.L_x_46) ;  /* 0x0000008000017945 */ /* 0x000fe20003800000 */
[----:B------:R-:W-:-:S03]  /*2db0*/  ISETP.GT.AND P1, PT, R3, 0x8, P1 ;  /* 0x000000080300780c */ /* 0x000fc60000f24270 */
[----:B------:R-:W-:-:S04]  /*2dc0*/  FMUL R2, R13, R154 ;  /* 0x0000009a0d027220 */ /* 0x000fc80000400000 */
[----:B------:R-:W-:-:S05]  /*2dd0*/  FFMA R29, R29, R153, R2 ;  /* 0x000000991d1d7223 */ /* 0x000fca0000000002 */
[----:B------:R-:W-:-:S05]  /*2de0*/  F2FP.TF32.F32.PACK_B R29, R29 ;  /* 0x0000001dff1d723e */ /* 0x000fca00024050ff */
[----:B------:R4:W-:Y:S01]  /*2df0*/  @P3 STG.E desc[UR36][R4.64+0x24], R29 ;  /* 0x0000241d04003986 */ /* 0x0009e2000c101924 */
[----:B------:R-:W-:Y:S05]  /*2e00*/  @!P1 BRA `(.L_x_47) ;  /* 0x0000000000049947 */ /* 0x000fea0003800000 */
[----:B------:R0:W5:Y:S02]  /*2e10*/  LDG.E.LTC128B R19, desc[UR36][R8.64+0x20] ;  /* 0x0000202408137981 */ /* 0x000164000c1e1920 */
.L_x_47:
[----:B------:R-:W-:Y:S05]  /*2e20*/  BSYNC B1 ;  /* 0x0000000000017941 */ /* 0x000fea0003800000 */
.L_x_46:
[----:B-----5:R-:W-:Y:S01]  /*2e30*/  LOP3.LUT R13, R19, 0xffffe000, RZ, 0xc0, !PT ;  /* 0xffffe000130d7812 */ /* 0x020fe200078ec0ff */
        /* <DEDUP_REMOVED lines=8> */
.L_x_49:
[----:B------:R-:W-:Y:S05]  /*2ec0*/  BSYNC B1 ;  /* 0x0000000000017941 */ /* 0x000fea0003800000 */
.L_x_48:
        /* <DEDUP_REMOVED lines=10> */
.L_x_51:
[----:B------:R-:W-:Y:S05]  /*2f70*/  BSYNC B1 ;  /* 0x0000000000017941 */ /* 0x000fea0003800000 */
.L_x_50:
        /* <DEDUP_REMOVED lines=10> */
.L_x_53:
[----:B------:R-:W-:Y:S05]  /*3020*/  BSYNC B1 ;  /* 0x0000000000017941 */ /* 0x000fea0003800000 */
.L_x_52:
[----:B0----5:R-:W-:Y:S01]  /*3030*/  LOP3.LUT R13, R19, 0xffffe000, RZ, 0xc0, !PT ;  /* 0xffffe000130d7812 */ /* 0x021fe200078ec0ff */
        /* <DEDUP_REMOVED lines=8> */
.L_x_55:
[----:B------:R-:W-:Y:S05]  /*30c0*/  BSYNC B1 ;  /* 0x0000000000017941 */ /* 0x000fea0003800000 */
.L_x_54:
        /* <DEDUP_REMOVED lines=9> */
.L_x_57:
[----:B------:R-:W-:Y:S05]  /*3160*/  BSYNC B1 ;  /* 0x0000000000017941 */ /* 0x000fea0003800000 */
.L_x_56:
        /* <DEDUP_REMOVED lines=10> */
.L_x_59:
[----:B------:R-:W-:Y:S05]  /*3210*/  BSYNC B1 ;  /* 0x0000000000017941 */ /* 0x000fea0003800000 */
.L_x_58:
        /* <DEDUP_REMOVED lines=10> */
.L_x_61:
[----:B------:R-:W-:Y:S05]  /*32c0*/  BSYNC B1 ;  /* 0x0000000000017941 */ /* 0x000fea0003800000 */
.L_x_60:
        /* <DEDUP_REMOVED lines=9> */
.L_x_63:
[----:B------:R-:W-:Y:S05]  /*3360*/  BSYNC B1 ;  /* 0x0000000000017941 */ /* 0x000fea0003800000 */
.L_x_62:
        /* <DEDUP_REMOVED lines=9> */
.L_x_65:
[----:B------:R-:W-:Y:S05]  /*3400*/  BSYNC B1 ;  /* 0x0000000000017941 */ /* 0x000fea0003800000 */
.L_x_64:
        /* <DEDUP_REMOVED lines=10> */
.L_x_67:
[----:B------:R-:W-:Y:S05]  /*34b0*/  BSYNC B1 ;  /* 0x0000000000017941 */ /* 0x000fea0003800000 */
.L_x_66:
        /* <DEDUP_REMOVED lines=10> */
.L_x_69:
[----:B------:R-:W-:Y:S05]  /*3560*/  BSYNC B1 ;  /* 0x0000000000017941 */ /* 0x000fea0003800000 */
.L_x_68:
        /* <DEDUP_REMOVED lines=9> */
.L_x_71:
[----:B------:R-:W-:Y:S05]  /*3600*/  BSYNC B1 ;  /* 0x0000000000017941 */ /* 0x000fea0003800000 */
.L_x_70:
        /* <DEDUP_REMOVED lines=9> */
.L_x_73:
[----:B------:R-:W-:Y:S05]  /*36a0*/  BSYNC B1 ;  /* 0x0000000000017941 */ /* 0x000fea0003800000 */
.L_x_72:
        /* <DEDUP_REMOVED lines=10> */
.L_x_75:
[----:B------:R-:W-:Y:S05]  /*3750*/  BSYNC B1 ;  /* 0x0000000000017941 */ /* 0x000fea0003800000 */
.L_x_74:
        /* <DEDUP_REMOVED lines=10> */
.L_x_77:
[----:B------:R-:W-:Y:S05]  /*3800*/  BSYNC B1 ;  /* 0x0000000000017941 */ /* 0x000fea0003800000 */
.L_x_76:
        /* <DEDUP_REMOVED lines=9> */
.L_x_79:
[----:B------:R-:W-:Y:S05]  /*38a0*/  BSYNC B1 ;  /* 0x0000000000017941 */ /* 0x000fea0003800000 */
.L_x_78:
        /* <DEDUP_REMOVED lines=9> */
.L_x_81:
[----:B------:R-:W-:Y:S05]  /*3940*/  BSYNC B1 ;  /* 0x0000000000017941 */ /* 0x000fea0003800000 */
.L_x_80:
        /* <DEDUP_REMOVED lines=10> */
.L_x_83:
[----:B------:R-:W-:Y:S05]  /*39f0*/  BSYNC B1 ;  /* 0x0000000000017941 */ /* 0x000fea0003800000 */
.L_x_82:
        /* <DEDUP_REMOVED lines=10> */
.L_x_85:
[----:B------:R-:W-:Y:S05]  /*3aa0*/  BSYNC B1 ;  /* 0x0000000000017941 */ /* 0x000fea0003800000 */
.L_x_84:
        /* <DEDUP_REMOVED lines=9> */
.L_x_87:
[----:B------:R-:W-:Y:S05]  /*3b40*/  BSYNC B1 ;  /* 0x0000000000017941 */ /* 0x000fea0003800000 */
.L_x_86:
        /* <DEDUP_REMOVED lines=9> */
.L_x_89:
[----:B------:R-:W-:Y:S05]  /*3be0*/  BSYNC B1 ;  /* 0x0000000000017941 */ /* 0x000fea0003800000 */
.L_x_88:
        /* <DEDUP_REMOVED lines=10> */
.L_x_91:
[----:B------:R-:W-:Y:S05]  /*3c90*/  BSYNC B1 ;  /* 0x0000000000017941 */ /* 0x000fea0003800000 */
.L_x_90:
        /* <DEDUP_REMOVED lines=10> */
.L_x_93:
[----:B------:R-:W-:Y:S05]  /*3d40*/  BSYNC B1 ;  /* 0x0000000000017941 */ /* 0x000fea0003800000 */
.L_x_92:
        /* <DEDUP_REMOVED lines=9> */
.L_x_95:
[----:B------:R-:W-:Y:S05]  /*3de0*/  BSYNC B1 ;  /* 0x0000000000017941 */ /* 0x000fea0003800000 */
.L_x_94:
        /* <DEDUP_REMOVED lines=9> */
.L_x_97:
[----:B------:R-:W-:Y:S05]  /*3e80*/  BSYNC B1 ;  /* 0x0000000000017941 */ /* 0x000fea0003800000 */
.L_x_96:
        /* <DEDUP_REMOVED lines=10> */
.L_x_99:
[----:B------:R-:W-:Y:S05]  /*3f30*/  BSYNC B1 ;  /* 0x0000000000017941 */ /* 0x000fea0003800000 */
.L_x_98:
        /* <DEDUP_REMOVED lines=10> */
.L_x_101:
[----:B------:R-:W-:Y:S05]  /*3fe0*/  BSYNC B1 ;  /* 0x0000000000017941 */ /* 0x000fea0003800000 */
.L_x_100:
        /* <DEDUP_REMOVED lines=9> */
.L_x_103:
[----:B------:R-:W-:Y:S05]  /*4080*/  BSYNC B1 ;  /* 0x0000000000017941 */ /* 0x000fea0003800000 */
.L_x_102:
        /* <DEDUP_REMOVED lines=9> */
.L_x_105:
[----:B------:R-:W-:Y:S05]  /*4120*/  BSYNC B1 ;  /* 0x0000000000017941 */ /* 0x000fea0003800000 */
.L_x_104:
        /* <DEDUP_REMOVED lines=10> */
.L_x_107:
[----:B------:R-:W-:Y:S05]  /*41d0*/  BSYNC B1 ;  /* 0x0000000000017941 */ /* 0x000fea0003800000 */
.L_x_106:
        /* <DEDUP_REMOVED lines=10> */
.L_x_109:
[----:B------:R-:W-:Y:S05]  /*4280*/  BSYNC B1 ;  /* 0x0000000000017941 */ /* 0x000fea0003800000 */
.L_x_108:
        /* <DEDUP_REMOVED lines=9> */
.L_x_111:
[----:B------:R-:W-:Y:S05]  /*4320*/  BSYNC B1 ;  /* 0x0000000000017941 */ /* 0x000fea0003800000 */
.L_x_110:
        /* <DEDUP_REMOVED lines=9> */
.L_x_113:
[----:B------:R-:W-:Y:S05]  /*43c0*/  BSYNC B1 ;  /* 0x0000000000017941 */ /* 0x000fea0003800000 */
.L_x_112:
        /* <DEDUP_REMOVED lines=10> */
.L_x_115:
[----:B------:R-:W-:Y:S05]  /*4470*/  BSYNC B1 ;  /* 0x0000000000017941 */ /* 0x000fea0003800000 */
.L_x_114:
        /* <DEDUP_REMOVED lines=10> */
.L_x_117:
[----:B------:R-:W-:Y:S05]  /*4520*/  BSYNC B1 ;  /* 0x0000000000017941 */ /* 0x000fea0003800000 */
.L_x_116:
        /* <DEDUP_REMOVED lines=9> */
.L_x_119:
[----:B------:R-:W-:Y:S05]  /*45c0*/  BSYNC B1 ;  /* 0x0000000000017941 */ /* 0x000fea0003800000 */
.L_x_118:
        /* <DEDUP_REMOVED lines=9> */
.L_x_121:
[----:B------:R-:W-:Y:S05]  /*4660*/  BSYNC B1 ;  /* 0x0000000000017941 */ /* 0x000fea0003800000 */
.L_x_120:
        /* <DEDUP_REMOVED lines=10> */
.L_x_123:
[----:B------:R-:W-:Y:S05]  /*4710*/  BSYNC B1 ;  /* 0x0000000000017941 */ /* 0x000fea0003800000 */
.L_x_122:
        /* <DEDUP_REMOVED lines=10> */
.L_x_125:
[----:B------:R-:W-:Y:S05]  /*47c0*/  BSYNC B1 ;  /* 0x0000000000017941 */ /* 0x000fea0003800000 */
.L_x_124:
        /* <DEDUP_REMOVED lines=9> */
.L_x_127:
[----:B------:R-:W-:Y:S05]  /*4860*/  BSYNC B1 ;  /* 0x0000000000017941 */ /* 0x000fea0003800000 */
.L_x_126:
        /* <DEDUP_REMOVED lines=9> */
.L_x_129:
[----:B------:R-:W-:Y:S05]  /*4900*/  BSYNC B1 ;  /* 0x0000000000017941 */ /* 0x000fea0003800000 */
.L_x_128:
        /* <DEDUP_REMOVED lines=10> */
.L_x_131:
[----:B------:R-:W-:Y:S05]  /*49b0*/  BSYNC B1 ;  /* 0x0000000000017941 */ /* 0x000fea0003800000 */
.L_x_130:
        /* <DEDUP_REMOVED lines=10> */
.L_x_133:
[----:B------:R-:W-:Y:S05]  /*4a60*/  BSYNC B1 ;  /* 0x0000000000017941 */ /* 0x000fea0003800000 */
.L_x_132:
        /* <DEDUP_REMOVED lines=9> */
.L_x_135:
[----:B------:R-:W-:Y:S05]  /*4b00*/  BSYNC B1 ;  /* 0x0000000000017941 */ /* 0x000fea0003800000 */
.L_x_134:
        /* <DEDUP_REMOVED lines=9> */
.L_x_137:
[----:B------:R-:W-:Y:S05]  /*4ba0*/  BSYNC B1 ;  /* 0x0000000000017941 */ /* 0x000fea0003800000 */
.L_x_136:
        /* <DEDUP_REMOVED lines=10> */
.L_x_139:
[----:B------:R-:W-:Y:S05]  /*4c50*/  BSYNC B1 ;  /* 0x0000000000017941 */ /* 0x000fea0003800000 */
.L_x_138:
        /* <DEDUP_REMOVED lines=10> */
.L_x_141:
[----:B------:R-:W-:Y:S05]  /*4d00*/  BSYNC B1 ;  /* 0x0000000000017941 */ /* 0x000fea0003800000 */
.L_x_140:
        /* <DEDUP_REMOVED lines=9> */
.L_x_143:
[----:B------:R-:W-:Y:S05]  /*4da0*/  BSYNC B1 ;  /* 0x0000000000017941 */ /* 0x000fea0003800000 */
.L_x_142:
        /* <DEDUP_REMOVED lines=9> */
.L_x_145:
[----:B------:R-:W-:Y:S05]  /*4e40*/  BSYNC B1 ;  /* 0x0000000000017941 */ /* 0x000fea0003800000 */
.L_x_144:
        /* <DEDUP_REMOVED lines=10> */
.L_x_147:
[----:B------:R-:W-:Y:S05]  /*4ef0*/  BSYNC B1 ;  /* 0x0000000000017941 */ /* 0x000fea0003800000 */
.L_x_146:
        /* <DEDUP_REMOVED lines=10> */
.L_x_149:
[----:B------:R-:W-:Y:S05]  /*4fa0*/  BSYNC B1 ;  /* 0x0000000000017941 */ /* 0x000fea0003800000 */
.L_x_148:
        /* <DEDUP_REMOVED lines=9> */
.L_x_151:
[----:B------:R-:W-:Y:S05]  /*5040*/  BSYNC B1 ;  /* 0x0000000000017941 */ /* 0x000fea0003800000 */
.L_x_150:
        /* <DEDUP_REMOVED lines=9> */
.L_x_153:
[----:B------:R-:W-:Y:S05]  /*50e0*/  BSYNC B1 ;  /* 0x0000000000017941 */ /* 0x000fea0003800000 */
.L_x_152:
        /* <DEDUP_REMOVED lines=10> */
.L_x_155:
[----:B------:R-:W-:Y:S05]  /*5190*/  BSYNC B1 ;  /* 0x0000000000017941 */ /* 0x000fea0003800000 */
.L_x_154:
        /* <DEDUP_REMOVED lines=10> */
.L_x_157:
[----:B------:R-:W-:Y:S05]  /*5240*/  BSYNC B1 ;  /* 0x0000000000017941 */ /* 0x000fea0003800000 */
.L_x_156:
        /* <DEDUP_REMOVED lines=9> */
.L_x_159:
[----:B------:R-:W-:Y:S05]  /*52e0*/  BSYNC B1 ;  /* 0x0000000000017941 */ /* 0x000fea0003800000 */
.L_x_158:
        /* <DEDUP_REMOVED lines=9> */
.L_x_161:
[----:B------:R-:W-:Y:S05]  /*5380*/  BSYNC B1 ;  /* 0x0000000000017941 */ /* 0x000fea0003800000 */
.L_x_160:
        /* <DEDUP_REMOVED lines=10> */
.L_x_163:
[----:B------:R-:W-:Y:S05]  /*5430*/  BSYNC B1 ;  /* 0x0000000000017941 */ /* 0x000fea0003800000 */
.L_x_162:
        /* <DEDUP_REMOVED lines=10> */
.L_x_165:
[----:B------:R-:W-:Y:S05]  /*54e0*/  BSYNC B1 ;  /* 0x0000000000017941 */ /* 0x000fea0003800000 */
.L_x_164:
        /* <DEDUP_REMOVED lines=9> */
.L_x_167:
[----:B------:R-:W-:Y:S05]  /*5580*/  BSYNC B1 ;  /* 0x0000000000017941 */ /* 0x000fea0003800000 */
.L_x_166:
        /* <DEDUP_REMOVED lines=9> */
.L_x_169:
[----:B------:R-:W-:Y:S05]  /*5620*/  BSYNC B1 ;  /* 0x0000000000017941 */ /* 0x000fea0003800000 */
.L_x_168:
        /* <DEDUP_REMOVED lines=10> */
.L_x_171:
[----:B------:R-:W-:Y:S05]  /*56d0*/  BSYNC B1 ;  /* 0x0000000000017941 */ /* 0x000fea0003800000 */
.L_x_170:
        /* <DEDUP_REMOVED lines=10> */
.L_x_173:
[----:B------:R-:W-:Y:S05]  /*5780*/  BSYNC B1 ;  /* 0x0000000000017941 */ /* 0x000fea0003800000 */
.L_x_172:
        /* <DEDUP_REMOVED lines=9> */
.L_x_175:
[----:B------:R-:W-:Y:S05]  /*5820*/  BSYNC B1 ;  /* 0x0000000000017941 */ /* 0x000fea0003800000 */
.L_x_174:
        /* <DEDUP_REMOVED lines=9> */
.L_x_177:
[----:B------:R-:W-:Y:S05]  /*58c0*/  BSYNC B1 ;  /* 0x0000000000017941 */ /* 0x000fea0003800000 */
.L_x_176:
        /* <DEDUP_REMOVED lines=10> */
.L_x_179:
[----:B------:R-:W-:Y:S05]  /*5970*/  BSYNC B1 ;  /* 0x0000000000017941 */ /* 0x000fea0003800000 */
.L_x_178:
        /* <DEDUP_REMOVED lines=10> */
.L_x_181:
[----:B------:R-:W-:Y:S05]  /*5a20*/  BSYNC B1 ;  /* 0x0000000000017941 */ /* 0x000fea0003800000 */
.L_x_180:
        /* <DEDUP_REMOVED lines=9> */
.L_x_183:
[----:B------:R-:W-:Y:S05]  /*5ac0*/  BSYNC B1 ;  /* 0x0000000000017941 */ /* 0x000fea0003800000 */
.L_x_182:
        /* <DEDUP_REMOVED lines=9> */
.L_x_185:
[----:B------:R-:W-:Y:S05]  /*5b60*/  BSYNC B1 ;  /* 0x0000000000017941 */ /* 0x000fea0003800000 */
.L_x_184:
        /* <DEDUP_REMOVED lines=10> */
.L_x_187:
[----:B------:R-:W-:Y:S05]  /*5c10*/  BSYNC B1 ;  /* 0x0000000000017941 */ /* 0x000fea0003800000 */
.L_x_186:
        /* <DEDUP_REMOVED lines=10> */
.L_x_189:
[----:B------:R-:W-:Y:S05]  /*5cc0*/  BSYNC B1 ;  /* 0x0000000000017941 */ /* 0x000fea0003800000 */
.L_x_188:
        /* <DEDUP_REMOVED lines=9> */
.L_x_191:
[----:B------:R-:W-:Y:S05]  /*5d60*/  BSYNC B1 ;  /* 0x0000000000017941 */ /* 0x000fea0003800000 */
.L_x_190:
        /* <DEDUP_REMOVED lines=9> */
.L_x_193:
[----:B------:R-:W-:Y:S05]  /*5e00*/  BSYNC B1 ;  /* 0x0000000000017941 */ /* 0x000fea0003800000 */
.L_x_192:
        /* <DEDUP_REMOVED lines=10> */
.L_x_195:
[----:B------:R-:W-:Y:S05]  /*5eb0*/  BSYNC B1 ;  /* 0x0000000000017941 */ /* 0x000fea0003800000 */
.L_x_194:
        /* <DEDUP_REMOVED lines=10> */
.L_x_197:
[----:B------:R-:W-:Y:S05]  /*5f60*/  BSYNC B1 ;  /* 0x0000000000017941 */ /* 0x000fea0003800000 */
.L_x_196:
        /* <DEDUP_REMOVED lines=9> */
.L_x_199:
[----:B------:R-:W-:Y:S05]  /*6000*/  BSYNC B1 ;  /* 0x0000000000017941 */ /* 0x000fea0003800000 */
.L_x_198:
        /* <DEDUP_REMOVED lines=9> */
.L_x_201:
[----:B------:R-:W-:Y:S05]  /*60a0*/  BSYNC B1 ;  /* 0x0000000000017941 */ /* 0x000fea0003800000 */
.L_x_200:
        /* <DEDUP_REMOVED lines=10> */
.L_x_203:
[----:B------:R-:W-:Y:S05]  /*6150*/  BSYNC B1 ;  /* 0x0000000000017941 */ /* 0x000fea0003800000 */
.L_x_202:
        /* <DEDUP_REMOVED lines=10> */
.L_x_205:
[----:B------:R-:W-:Y:S05]  /*6200*/  BSYNC B1 ;  /* 0x0000000000017941 */ /* 0x000fea0003800000 */
.L_x_204:
        /* <DEDUP_REMOVED lines=9> */
.L_x_207:
[----:B------:R-:W-:Y:S05]  /*62a0*/  BSYNC B1 ;  /* 0x0000000000017941 */ /* 0x000fea0003800000 */
.L_x_206:
        /* <DEDUP_REMOVED lines=9> */
.L_x_209:
[----:B------:R-:W-:Y:S05]  /*6340*/  BSYNC B1 ;  /* 0x0000000000017941 */ /* 0x000fea0003800000 */
.L_x_208:
        /* <DEDUP_REMOVED lines=10> */
.L_x_211:
[----:B------:R-:W-:Y:S05]  /*63f0*/  BSYNC B1 ;  /* 0x0000000000017941 */ /* 0x000fea0003800000 */
.L_x_210:
        /* <DEDUP_REMOVED lines=10> */
.L_x_213:
[----:B------:R-:W-:Y:S05]  /*64a0*/  BSYNC B1 ;  /* 0x0000000000017941 */ /* 0x000fea0003800000 */
.L_x_212:
        /* <DEDUP_REMOVED lines=9> */
.L_x_215:
[----:B------:R-:W-:Y:S05]  /*6540*/  BSYNC B1 ;  /* 0x0000000000017941 */ /* 0x000fea0003800000 */
.L_x_214:
        /* <DEDUP_REMOVED lines=9> */
.L_x_217:
[----:B------:R-:W-:Y:S05]  /*65e0*/  BSYNC B1 ;  /* 0x0000000000017941 */ /* 0x000fea0003800000 */
.L_x_216:
        /* <DEDUP_REMOVED lines=10> */
.L_x_219:
[----:B------:R-:W-:Y:S05]  /*6690*/  BSYNC B1 ;  /* 0x0000000000017941 */ /* 0x000fea0003800000 */
.L_x_218:
        /* <DEDUP_REMOVED lines=10> */
.L_x_221:
[----:B------:R-:W-:Y:S05]  /*6740*/  BSYNC B1 ;  /* 0x0000000000017941 */ /* 0x000fea0003800000 */
.L_x_220:
        /* <DEDUP_REMOVED lines=9> */
.L_x_223:
[----:B------:R-:W-:Y:S05]  /*67e0*/  BSYNC B1 ;  /* 0x0000000000017941 */ /* 0x000fea0003800000 */
.L_x_222:
        /* <DEDUP_REMOVED lines=9> */
.L_x_225:
[----:B------:R-:W-:Y:S05]  /*6880*/  BSYNC B1 ;  /* 0x0000000000017941 */ /* 0x000fea0003800000 */
.L_x_224:
        /* <DEDUP_REMOVED lines=10> */
.L_x_227:
[----:B------:R-:W-:Y:S05]  /*6930*/  BSYNC B1 ;  /* 0x0000000000017941 */ /* 0x000fea0003800000 */
.L_x_226:
        /* <DEDUP_REMOVED lines=10> */
.L_x_229:
[----:B------:R-:W-:Y:S05]  /*69e0*/  BSYNC B1 ;  /* 0x0000000000017941 */ /* 0x000fea0003800000 */
.L_x_228:
        /* <DEDUP_REMOVED lines=9> */
.L_x_231:
[----:B------:R-:W-:Y:S05]  /*6a80*/  BSYNC B1 ;  /* 0x0000000000017941 */ /* 0x000fea0003800000 */
.L_x_230:
        /* <DEDUP_REMOVED lines=9> */
.L_x_233:
[----:B------:R-:W-:Y:S05]  /*6b20*/  BSYNC B1 ;  /* 0x0000000000017941 */ /* 0x000fea0003800000 */
.L_x_232:
        /* <DEDUP_REMOVED lines=10> */
.L_x_235:
[----:B------:R-:W-:Y:S05]  /*6bd0*/  BSYNC B1 ;  /* 0x0000000000017941 */ /* 0x000fea0003800000 */
.L_x_234:
        /* <DEDUP_REMOVED lines=10> */
.L_x_237:
[----:B------:R-:W-:Y:S05]  /*6c80*/  BSYNC B1 ;  /* 0x0000000000017941 */ /* 0x000fea0003800000 */
.L_x_236:
        /* <DEDUP_REMOVED lines=9> */
.L_x_239:
[----:B------:R-:W-:Y:S05]  /*6d20*/  BSYNC B1 ;  /* 0x0000000000017941 */ /* 0x000fea0003800000 */
.L_x_238:
        /* <DEDUP_REMOVED lines=9> */
.L_x_241:
[----:B------:R-:W-:Y:S05]  /*6dc0*/  BSYNC B1 ;  /* 0x0000000000017941 */ /* 0x000fea0003800000 */
.L_x_240:
        /* <DEDUP_REMOVED lines=10> */
.L_x_243:
[----:B------:R-:W-:Y:S05]  /*6e70*/  BSYNC B1 ;  /* 0x0000000000017941 */ /* 0x000fea0003800000 */
.L_x_242:
        /* <DEDUP_REMOVED lines=10> */
.L_x_245:
[----:B------:R-:W-:Y:S05]  /*6f20*/  BSYNC B1 ;  /* 0x0000000000017941 */ /* 0x000fea0003800000 */
.L_x_244:
        /* <DEDUP_REMOVED lines=9> */
.L_x_247:
[----:B------:R-:W-:Y:S05]  /*6fc0*/  BSYNC B1 ;  /* 0x0000000000017941 */ /* 0x000fea0003800000 */
.L_x_246:
        /* <DEDUP_REMOVED lines=9> */
.L_x_249:
[----:B------:R-:W-:Y:S05]  /*7060*/  BSYNC B1 ;  /* 0x0000000000017941 */ /* 0x000fea0003800000 */
.L_x_248:
        /* <DEDUP_REMOVED lines=10> */
.L_x_251:
[----:B------:R-:W-:Y:S05]  /*7110*/  BSYNC B1 ;  /* 0x0000000000017941 */ /* 0x000fea0003800000 */
.L_x_250:
        /* <DEDUP_REMOVED lines=10> */
.L_x_253:
[----:B------:R-:W-:Y:S05]  /*71c0*/  BSYNC B1 ;  /* 0x0000000000017941 */ /* 0x000fea0003800000 */
.L_x_252:
        /* <DEDUP_REMOVED lines=9> */
.L_x_255:
[----:B------:R-:W-:Y:S05]  /*7260*/  BSYNC B1 ;  /* 0x0000000000017941 */ /* 0x000fea0003800000 */
.L_x_254:
        /* <DEDUP_REMOVED lines=9> */
.L_x_257:
[----:B------:R-:W-:Y:S05]  /*7300*/  BSYNC B1 ;  /* 0x0000000000017941 */ /* 0x000fea0003800000 */
.L_x_256:
        /* <DEDUP_REMOVED lines=10> */
.L_x_259:
[----:B------:R-:W-:Y:S05]  /*73b0*/  BSYNC B1 ;  /* 0x0000000000017941 */ /* 0x000fea0003800000 */
.L_x_258:
        /* <DEDUP_REMOVED lines=10> */
.L_x_261:
[----:B------:R-:W-:Y:S05]  /*7460*/  BSYNC B1 ;  /* 0x0000000000017941 */ /* 0x000fea0003800000 */
.L_x_260:
        /* <DEDUP_REMOVED lines=9> */
.L_x_263:
[----:B------:R-:W-:Y:S05]  /*7500*/  BSYNC B1 ;  /* 0x0000000000017941 */ /* 0x000fea0003800000 */
.L_x_262:
        /* <DEDUP_REMOVED lines=9> */
.L_x_265:
[----:B------:R-:W-:Y:S05]  /*75a0*/  BSYNC B1 ;  /* 0x0000000000017941 */ /* 0x000fea0003800000 */
.L_x_264:
        /* <DEDUP_REMOVED lines=10> */
.L_x_267:
[----:B------:R-:W-:Y:S05]  /*7650*/  BSYNC B1 ;  /* 0x0000000000017941 */ /* 0x000fea0003800000 */
.L_x_266:
        /* <DEDUP_REMOVED lines=10> */
.L_x_269:
[----:B------:R-:W-:Y:S05]  /*7700*/  BSYNC B1 ;  /* 0x0000000000017941 */ /* 0x000fea0003800000 */
.L_x_268:
        /* <DEDUP_REMOVED lines=9> */
.L_x_271:
[----:B------:R-:W-:Y:S05]  /*77a0*/  BSYNC B1 ;  /* 0x0000000000017941 */ /* 0x000fea0003800000 */
.L_x_270:
        /* <DEDUP_REMOVED lines=9> */
.L_x_273:
[----:B------:R-:W-:Y:S05]  /*7840*/  BSYNC B1 ;  /* 0x0000000000017941 */ /* 0x000fea0003800000 */
.L_x_272:
        /* <DEDUP_REMOVED lines=10> */
.L_x_275:
[----:B------:R-:W-:Y:S05]  /*78f0*/  BSYNC B1 ;  /* 0x0000000000017941 */ /* 0x000fea0003800000 */
.L_x_274:
        /* <DEDUP_REMOVED lines=10> */
.L_x_277:
[----:B------:R-:W-:Y:S05]  /*79a0*/  BSYNC B1 ;  /* 0x0000000000017941 */ /* 0x000fea0003800000 */
.L_x_276:
        /* <DEDUP_REMOVED lines=9> */
.L_x_279:
[----:B------:R-:W-:Y:S05]  /*7a40*/  BSYNC B1 ;  /* 0x0000000000017941 */ /* 0x000fea0003800000 */
.L_x_278:
        /* <DEDUP_REMOVED lines=9> */
.L_x_281:
[----:B------:R-:W-:Y:S05]  /*7ae0*/  BSYNC B1 ;  /* 0x0000000000017941 */ /* 0x000fea0003800000 */
.L_x_280:
        /* <DEDUP_REMOVED lines=10> */
.L_x_283:
[----:B------:R-:W-:Y:S05]  /*7b90*/  BSYNC B1 ;  /* 0x0000000000017941 */ /* 0x000fea0003800000 */
.L_x_282:
        /* <DEDUP_REMOVED lines=10> */
.L_x_285:
[----:B------:R-:W-:Y:S05]  /*7c40*/  BSYNC B1 ;  /* 0x0000000000017941 */ /* 0x000fea0003800000 */
.L_x_284:
[----:B01-3-5:R-:W-:Y:S01]  /*7c50*/  LOP3.LUT R7, R19, 0xffffe000, RZ, 0xc0, !PT ;  /* 0xffffe00013077812 */ /* 0x02bfe200078ec0ff */
        /* <DEDUP_REMOVED lines=8> */
.L_x_287:
[----:B------:R-:W-:Y:S05]  /*7ce0*/  BSYNC B1 ;  /* 0x0000000000017941 */ /* 0x000fea0003800000 */
.L_x_286:
[----:B0---45:R-:W-:Y:S01]  /*7cf0*/  LOP3.LUT R5, R19, 0xffffe000, RZ, 0xc0, !PT ;  /* 0xffffe00013057812 */ /* 0x031fe200078ec0ff */
[----:B------:R-:W-:Y:S01]  /*7d00*/  @P1 IMAD.MOV.U32 R4, RZ, RZ, R10 ;  /* 0x000000ffff041224 */ /* 0x000fe200078e000a */
[----:B------:R-:W-:Y:S01]  /*7d10*/  ISETP.GT.AND P0, PT, R3, 0x8, P0 ;  /* 0x000000080300780c */ /* 0x000fe20000704270 */
[----:B------:R-:W-:Y:S02]  /*7d20*/  BSSY B1, `(.L_x_288) ;  /* 0x0000008000017945 */ /* 0x000fe40003800000 */
[----:B------:R-:W-:-:S04]  /*7d30*/  FMUL R5, R5, R154 ;  /* 0x0000009a05057220 */ /* 0x000fc80000400000 */
[----:B------:R-:W-:Y:S01]  /*7d40*/  FFMA R7, R150, R153, R5 ;  /* 0x0000009996077223 */ /* 0x000fe20000000005 */
[----:B------:R-:W-:-:S04]  /*7d50*/  @P1 IMAD.MOV.U32 R5, RZ, RZ, R11 ;  /* 0x000000ffff051224 */ /* 0x000fc800078e000b */
[----:B------:R-:W-:-:S05]  /*7d60*/  F2FP.TF32.F32.PACK_B R7, R7 ;  /* 0x00000007ff07723e */ /* 0x000fca00024050ff */
[----:B------:R0:W-:Y:S01]  /*7d70*/  @P1 STG.E desc[UR36][R4.64+0x3e0], R7 ;  /* 0x0003e00704001986 */ /* 0x0001e2000c101924 */
[----:B------:R-:W-:Y:S05]  /*7d80*/  @!P0 BRA `(.L_x_289) ;  /* 0x0000000000048947 */ /* 0x000fea0003800000 */
[----:B------:R3:W5:Y:S02]  /*7d90*/  LDG.E.LTC128B R19, desc[UR36][R8.64+0x3e4] ;  /* 0x0003e42408137981 */ /* 0x000764000c1e1920 */
.L_x_289:
[----:B------:R-:W-:Y:S05]  /*7da0*/  BSYNC B1 ;  /* 0x0000000000017941 */ /* 0x000fea0003800000 */
.L_x_288:
[----:B------:R-:W-:Y:S05]  /*7db0*/  @!P0 BRA `(.L_x_290) ;  /* 0x0000002400408947 */ /* 0x000fea0003800000 */
[----:B-----5:R-:W-:-:S05]  /*7dc0*/  LOP3.LUT R19, R19, 0xffffe000, RZ, 0xc0, !PT ;  /* 0xffffe00013137812 */ /* 0x020fca00078ec0ff */
[----:B------:R-:W-:-:S04]  /*7dd0*/  FMUL R0, R19, R154 ;  /* 0x0000009a13007220 */ /* 0x000fc80000400000 */
[----:B------:R-:W-:-:S05]  /*7de0*/  FFMA R151, R151, R153, R0 ;  /* 0x0000009997977223 */ /* 0x000fca0000000000 */
[----:B------:R-:W-:-:S05]  /*7df0*/  F2FP.TF32.F32.PACK_B R151, R151 ;  /* 0x00000097ff97723e */ /* 0x000fca00024050ff */
[----:B------:R4:W-:Y:S01]  /*7e00*/  STG.E desc[UR36][R10.64+0x3e4], R151 ;  /* 0x0003e4970a007986 */ /* 0x0009e2000c101924 */
[----:B------:R-:W-:Y:S05]  /*7e10*/  BRA `(.L_x_290) ;  /* 0x0000002400287947 */ /* 0x000fea0003800000 */
.L_x_37:
[----:B------:R-:W-:Y:S01]  /*7e20*/  ISETP.GT.AND P3, PT, R0, 0x1, PT ;  /* 0x000000010000780c */ /* 0x000fe20003f64270 */
[----:B------:R-:W-:Y:S01]  /*7e30*/  ULDC.64 UR4, c[0x0][0x5c0] ;  /* 0x0001700000047ab9 */ /* 0x000fe20000000a00 */
[-C--:B------:R-:W-:Y:S01]  /*7e40*/  FMUL R9, R24, R153.reuse ;  /* 0x0000009918097220 */ /* 0x080fe20000400000 */
[----:B------:R-:W-:Y:S01]  /*7e50*/  LEA R4, P1, R168, UR4, 0x2 ;  /* 0x00000004a8047c11 */ /* 0x000fe2000f8210ff */
[-C--:B------:R-:W-:Y:S01]  /*7e60*/  FMUL R25, R25, R153.reuse ;  /* 0x0000009919197220 */ /* 0x080fe20000400000 */
[C---:B------:R-:W-:Y:S01]  /*7e70*/  ISETP.GT.AND P0, PT, R3.reuse, RZ, P3 ;  /* 0x000000ff0300720c */ /* 0x040fe20001f04270 */
[-C--:B------:R-:W-:Y:S01]  /*7e80*/  FMUL R13, R26, R153.reuse ;  /* 0x000000991a0d7220 */ /* 0x080fe20000400000 */
[----:B------:R-:W-:Y:S01]  /*7e90*/  ISETP.GT.AND P2, PT, R3, 0x8, P2 ;  /* 0x000000080300780c */ /* 0x000fe20001744270 */
[-C--:B------:R-:W-:Y:S01]  /*7ea0*/  FMUL R27, R27, R153.reuse ;  /* 0x000000991b1b7220 */ /* 0x080fe20000400000 */
[----:B------:R-:W-:Y:S01]  /*7eb0*/  LEA.HI.X R5, R168, UR5, R179, 0x2, P1 ;  /* 0x00000005a8057c11 */ /* 0x000fe200088f14b3 */
[----:B------:R-:W-:Y:S01]  /*7ec0*/  FMUL R29, R29, R153 ;  /* 0x000000991d1d7220 */ /* 0x000fe20000400000 */
[----:B------:R-:W-:Y:S01]  /*7ed0*/  F2FP.TF32.F32.PACK_B R9, R9 ;  /* 0x00000009ff09723e */ /* 0x000fe200024050ff */
[-C--:B------:R-:W-:Y:S01]  /*7ee0*/  FMUL R31, R31, R153.reuse ;  /* 0x000000991f1f7220 */ /* 0x080fe20000400000 */
[C---:B------:R-:W-:Y:S01]  /*7ef0*/  SHF.L.U64.HI R11, R10.reuse, 0x5, R11 ;  /* 0x000000050a0b7819 */ /* 0x040fe2000001020b */
[----:B------:R-:W-:Y:S01]  /*7f00*/  FMUL R33, R33, R153 ;  /* 0x0000009921217220 */ /* 0x000fe20000400000 */
[----:B------:R-:W-:Y:S01]  /*7f10*/  LEA R6, P1, R10, R4, 0x5 ;  /* 0x000000040a067211 */ /* 0x000fe200078228ff */
[----:B------:R0:W-:Y:S01]  /*7f20*/  @P4 STG.E desc[UR36][R4.64], R9 ;  /* 0x0000000904004986 */ /* 0x0001e2000c101924 */
[----:B------:R-:W-:Y:S01]  /*7f30*/  F2FP.TF32.F32.PACK_B R25, R25 ;  /* 0x00000019ff19723e */ /* 0x000fe200024050ff */
[----:B------:R-:W-:Y:S01]  /*7f40*/  FMUL R35, R35, R153 ;  /* 0x0000009923237220 */ /* 0x000fe20000400000 */
[----:B------:R-:W-:Y:S01]  /*7f50*/  F2FP.TF32.F32.PACK_B R13, R13 ;  /* 0x0000000dff0d723e */ /* 0x000fe200024050ff */
[----:B------:R-:W-:Y:S01]  /*7f60*/  IMAD.X R7, R11, 0x1, R5, P1 ;  /* 0x000000010b077824 */ /* 0x000fe200008e0605 */
[C---:B------:R-:W-:Y:S01]  /*7f70*/  ISETP.GT.AND P4, PT, R0.reuse, 0x8, PT ;  /* 0x000000080000780c */ /* 0x040fe20003f84270 */
[----:B------:R-:W-:Y:S01]  /*7f80*/  @P0 STG.E desc[UR36][R4.64+0x4], R25 ;  /* 0x0000041904000986 */ /* 0x000fe2000c101924 */
[----:B------:R-:W-:Y:S01]  /*7f90*/  ISETP.GT.AND P0, PT, R0, 0x9, PT ;  /* 0x000000090000780c */ /* 0x000fe20003f04270 */
[-C--:B------:R-:W-:Y:S01]  /*7fa0*/  FMUL R11, R30, R153.reuse ;  /* 0x000000991e0b7220 */ /* 0x080fe20000400000 */
[C---:B------:R-:W-:Y:S01]  /*7fb0*/  ISETP.GT.AND P3, PT, R3.reuse, 0x8, P3 ;  /* 0x000000080300780c */ /* 0x040fe20001f64270 */
[----:B------:R1:W-:Y:S01]  /*7fc0*/  @P2 STG.E desc[UR36][R6.64], R13 ;  /* 0x0000000d06002986 */ /* 0x0003e2000c101924 */
[C---:B------:R-:W-:Y:S01]  /*7fd0*/  ISETP.GT.AND P1, PT, R3.reuse, RZ, P4 ;  /* 0x000000ff0300720c */ /* 0x040fe20002724270 */
[-C--:B0-----:R-:W-:Y:S01]  /*7fe0*/  FMUL R9, R28, R153.reuse ;  /* 0x000000991c097220 */ /* 0x081fe20000400000 */
[----:B------:R-:W-:Y:S01]  /*7ff0*/  ISETP.GT.AND P2, PT, R3, RZ, P0 ;  /* 0x000000ff0300720c */ /* 0x000fe20000744270 */
[-C--:B------:R-:W-:Y:S01]  /*8000*/  FMUL R37, R37, R153.reuse ;  /* 0x0000009925257220 */ /* 0x080fe20000400000 */
[----:B------:R-:W-:Y:S01]  /*8010*/  ISETP.GT.AND P4, PT, R3, 0x8, P4 ;  /* 0x000000080300780c */ /* 0x000fe20002784270 */
[----:B------:R-:W-:Y:S01]  /*8020*/  FMUL R39, R39, R153 ;  /* 0x0000009927277220 */ /* 0x000fe20000400000 */
[----:B------:R-:W-:Y:S01]  /*8030*/  F2FP.TF32.F32.PACK_B R27, R27 ;  /* 0x0000001bff1b723e */ /* 0x000fe200024050ff */
[----:B------:R-:W-:Y:S01]  /*8040*/  FMUL R41, R41, R153 ;  /* 0x0000009929297220 */ /* 0x000fe20000400000 */
[----:B------:R-:W-:Y:S01]  /*8050*/  F2FP.TF32.F32.PACK_B R9, R9 ;  /* 0x00000009ff09723e */ /* 0x000fe200024050ff */
[----:B------:R-:W-:Y:S01]  /*8060*/  FMUL R43, R43, R153 ;  /* 0x000000992b2b7220 */ /* 0x000fe20000400000 */
[----:B------:R-:W-:Y:S01]  /*8070*/  F2FP.TF32.F32.PACK_B R29, R29 ;  /* 0x0000001dff1d723e */ /* 0x000fe200024050ff */
[----:B------:R-:W-:Y:S01]  /*8080*/  @P3 STG.E desc[UR36][R6.64+0x4], R27 ;  /* 0x0000041b06003986 */ /* 0x000fe2000c101924 */
[----:B------:R-:W-:Y:S01]  /*8090*/  F2FP.TF32.F32.PACK_B R11, R11 ;  /* 0x0000000bff0b723e */ /* 0x000fe200024050ff */
[-C--:B-1----:R-:W-:Y:S01]  /*80a0*/  FMUL R13, R34, R153.reuse ;  /* 0x00000099220d7220 */ /* 0x082fe20000400000 */
[C---:B------:R-:W-:Y:S01]  /*80b0*/  ISETP.GT.AND P3, PT, R0.reuse, 0x11, PT ;  /* 0x000000110000780c */ /* 0x040fe20003f64270 */
[----:B------:R0:W-:Y:S01]  /*80c0*/  @P1 STG.E desc[UR36][R4.64+0x20], R9 ;  /* 0x0000200904001986 */ /* 0x0001e2000c101924 */
[----:B------:R-:W-:Y:S01]  /*80d0*/  ISETP.GT.AND P0, PT, R3, 0x8, P0 ;  /* 0x000000080300780c */ /* 0x000fe20000704270 */
[----:B------:R-:W-:Y:S01]  /*80e0*/  FMUL R45, R45, R153 ;  /* 0x000000992d2d7220 */ /* 0x000fe20000400000 */
[----:B------:R-:W-:Y:S01]  /*80f0*/  F2FP.TF32.F32.PACK_B R31, R31 ;  /* 0x0000001fff1f723e */ /* 0x000fe200024050ff */
[----:B------:R-:W-:Y:S01]  /*8100*/  @P2 STG.E desc[UR36][R4.64+0x24], R29 ;  /* 0x0000241d04002986 */ /* 0x000fe2000c101924 */
[----:B------:R-:W-:Y:S01]  /*8110*/  ISETP.GT.AND P2, PT, R0, 0x10, PT ;  /* 0x000000100000780c */ /* 0x000fe20003f44270 */
[----:B------:R-:W-:Y:S01]  /*8120*/  FMUL R47, R47, R153 ;  /* 0x000000992f2f7220 */ /* 0x000fe20000400000 */
[----:B------:R-:W-:Y:S01]  /*8130*/  F2FP.TF32.F32.PACK_B R33, R33 ;  /* 0x00000021ff21723e */ /* 0x000fe200024050ff */
[----:B------:R1:W-:Y:S01]  /*8140*/  @P4 STG.E desc[UR36][R6.64+0x20], R11 ;  /* 0x0000200b06004986 */ /* 0x0003e2000c101924 */
[----:B------:R-:W-:Y:S01]  /*8150*/  ISETP.GT.AND P1, PT, R3, RZ, P2 ;  /* 0x000000ff0300720c */ /* 0x000fe20001724270 */
[-C--:B------:R-:W-:Y:S01]  /*8160*/  FMUL R49, R49, R153.reuse ;  /* 0x0000009931317220 */ /* 0x080fe20000400000 */
[C---:B------:R-:W-:Y:S01]  /*8170*/  ISETP.GT.AND P4, PT, R3.reuse, RZ, P3 ;  /* 0x000000ff0300720c */ /* 0x040fe20001f84270 */
[----:B0-----:R-:W-:Y:S01]  /*8180*/  FMUL R9, R32, R153 ;  /* 0x0000009920097220 */ /* 0x001fe20000400000 */
[----:B------:R-:W-:Y:S01]  /*8190*/  ISETP.GT.AND P2, PT, R3, 0x8, P2 ;  /* 0x000000080300780c */ /* 0x000fe20001744270 */
[----:B------:R-:W-:Y:S01]  /*81a0*/  @P0 STG.E desc[UR36][R6.64+0x24], R31 ;  /* 0x0000241f06000986 */ /* 0x000fe2000c101924 */
[----:B------:R-:W-:Y:S01]  /*81b0*/  F2FP.TF32.F32.PACK_B R13, R13 ;  /* 0x0000000dff0d723e */ /* 0x000fe200024050ff */
[----:B------:R-:W-:Y:S01]  /*81c0*/  FMUL R51, R51, R153 ;  /* 0x0000009933337220 */ /* 0x000fe20000400000 */
[----:B------:R-:W-:Y:S01]  /*81d0*/  F2FP.TF32.F32.PACK_B R9, R9 ;  /* 0x00000009ff09723e */ /* 0x000fe200024050ff */
[-C--:B------:R-:W-:Y:S01]  /*81e0*/  FMUL R53, R53, R153.reuse ;  /* 0x0000009935357220 */ /* 0x080fe20000400000 */
[----:B------:R-:W-:Y:S01]  /*81f0*/  ISETP.GT.AND P0, PT, R0, 0x19, PT ;  /* 0x000000190000780c */ /* 0x000fe20003f04270 */
[----:B-1----:R-:W-:Y:S01]  /*8200*/  FMUL R11, R38, R153 ;  /* 0x00000099260b7220 */ /* 0x002fe20000400000 */
[----:B------:R-:W-:Y:S01]  /*8210*/  ISETP.GT.AND P3, PT, R3, 0x8, P3 ;  /* 0x000000080300780c */ /* 0x000fe20001f64270 */
[----:B------:R0:W-:Y:S01]  /*8220*/  @P1 STG.E desc[UR36][R4.64+0x40], R9 ;  /* 0x0000400904001986 */ /* 0x0001e2000c101924 */
[----:B------:R-:W-:Y:S01]  /*8230*/  F2FP.TF32.F32.PACK_B R35, R35 ;  /* 0x00000023ff23723e */ /* 0x000fe200024050ff */
        /* <DEDUP_REMOVED lines=10> */
[-C--:B0-----:R-:W-:Y:S01]  /*82e0*/  FMUL R9, R36, R153.reuse ;  /* 0x0000009924097220 */ /* 0x081fe20000400000 */
[----:B------:R-:W-:Y:S01]  /*82f0*/  ISETP.GT.AND P4, PT, R3, 0x8, P4 ;  /* 0x000000080300780c */ /* 0x000fe20002784270 */
[----:B------:R-:W-:Y:S01]  /*8300*/  @P3 STG.E desc[UR36][R6.64+0x44], R35 ;  /* 0x0000442306003986 */ /* 0x000fe2000c101924 */
[----:B------:R-:W-:Y:S01]  /*8310*/  ISETP.GT.AND P3, PT, R0, 0x21, PT ;  /* 0x000000210000780c */ /* 0x000fe20003f64270 */
[----:B------:R-:W-:Y:S01]  /*8320*/  FMUL R61, R61, R153 ;  /* 0x000000993d3d7220 */ /* 0x000fe20000400000 */
[----:B------:R-:W-:Y:S01]  /*8330*/  F2FP.TF32.F32.PACK_B R9, R9 ;  /* 0x00000009ff09723e */ /* 0x000fe200024050ff */
[-C--:B------:R-:W-:Y:S01]  /*8340*/  FMUL R63, R63, R153.reuse ;  /* 0x000000993f3f7220 */ /* 0x080fe20000400000 */
[----:B------:R-:W-:Y:S01]  /*8350*/  ISETP.GT.AND P0, PT, R3, 0x8, P0 ;  /* 0x000000080300780c */ /* 0x000fe20000704270 */
[----:B-1----:R-:W-:Y:S01]  /*8360*/  FMUL R13, R42, R153 ;  /* 0x000000992a0d7220 */ /* 0x002fe20000400000 */
[----:B------:R-:W-:Y:S01]  /*8370*/  F2FP.TF32.F32.PACK_B R39, R39 ;  /* 0x00000027ff27723e */ /* 0x000fe200024050ff */
        /* <DEDUP_REMOVED lines=145> */
[C---:B------:R-:W-:Y:S01]  /*8c90*/  ISETP.GT.AND P2, PT, R3.reuse, 0x8, P2 ;  /* 0x000000080300780c */ /* 0x040fe20001744270 */
[----:B------:R-:W-:Y:S01]  /*8ca0*/  @P0 STG.E desc[UR36][R6.64+0x124], R63 ;  /* 0x0001243f06000986 */ /* 0x000fe2000c101924 */
[----:B------:R-:W-:Y:S01]  /*8cb0*/  ISETP.GT.AND P3, PT, R3, 0x8, P3 ;  /* 0x000000080300780c */ /* 0x000fe20001f64270 */
[----:B------:R-:W-:Y:S01]  /*8cc0*/  FMUL R131, R131, R153 ;  /* 0x0000009983837220 */ /* 0x000fe20000400000 */
[----:B------:R-:W-:Y:S01]  /*8cd0*/  F2FP.TF32.F32.PACK_B R9, R9 ;  /* 0x00000009ff09723e */ /* 0x000fe200024050ff */
[-C--:B------:R-:W-:Y:S01]  /*8ce0*/  FMUL R133, R133, R153.reuse ;  /* 0x0000009985857220 */ /* 0x080fe20000400000 */
[----:B------:R-:W-:Y:S01]  /*8cf0*/  ISETP.GT.AND P0, PT, R0, 0x59, PT ;  /* 0x000000590000780c */ /* 0x000fe20003f04270 */
        /* <DEDUP_REMOVED lines=21> */
[C---:B------:R-:W-:Y:S01]  /*8e50*/  ISETP.GT.AND P0, PT, R3.reuse, 0x8, P0 ;  /* 0x000000080300780c */ /* 0x040fe20000704270 */
[----:B-1----:R-:W-:Y:S01]  /*8e60*/  FMUL R13, R74, R153 ;  /* 0x000000994a0d7220 */ /* 0x002fe20000400000 */
[----:B------:R-:W-:Y:S01]  /*8e70*/  F2FP.TF32.F32.PACK_B R87, R87 ;  /* 0x00000057ff57723e */ /* 0x000fe200024050ff */
[----:B------:R0:W-:Y:S01]  /*8e80*/  @P1 STG.E desc[UR36][R4.64+0x160], R9 ;  /* 0x0001600904001986 */ /* 0x0001e2000c101924 */
[----:B------:R-:W-:Y:S01]  /*8e90*/  ISETP.GT.AND P1, PT, R3, RZ, P3 ;  /* 0x000000ff0300720c */ /* 0x000fe20001f24270 */
[-C--:B------:R-:W-:Y:S01]  /*8ea0*/  FMUL R145, R145, R153.reuse ;  /* 0x0000009991917220 */ /* 0x080fe20000400000 */
[----:B------:R-:W-:Y:S01]  /*8eb0*/  ISETP.GT.AND P3, PT, R3, 0x8, P3 ;  /* 0x000000080300780c */ /* 0x000fe20001f64270 */
[----:B------:R-:W-:Y:S01]  /*8ec0*/  @P2 STG.E desc[UR36][R4.64+0x164], R69 ;  /* 0x0001644504002986 */ /* 0x000fe2000c101924 */
[----:B------:R-:W-:Y:S01]  /*8ed0*/  ISETP.GT.AND P2, PT, R0, 0x61, PT ;  /* 0x000000610000780c */ /* 0x000fe20003f44270 */
[----:B------:R-:W-:Y:S01]  /*8ee0*/  FMUL R147, R147, R153 ;  /* 0x0000009993937220 */ /* 0x000fe20000400000 */
[----:B------:R-:W-:Y:S01]  /*8ef0*/  F2FP.TF32.F32.PACK_B R13, R13 ;  /* 0x0000000dff0d723e */ /* 0x000fe200024050ff */
[----:B------:R1:W-:Y:S01]  /*8f00*/  @P4 STG.E desc[UR36][R6.64+0x160], R11 ;  /* 0x0001600b06004986 */ /* 0x0003e2000c101924 */
[----:B------:R-:W-:Y:S01]  /*8f10*/  ISETP.GT.AND P4, PT, R3, RZ, P2 ;  /* 0x000000ff0300720c */ /* 0x000fe20001784270 */
[-C--:B------:R-:W-:Y:S01]  /*8f20*/  FMUL R149, R149, R153.reuse ;  /* 0x0000009995957220 */ /* 0x080fe20000400000 */
[----:B------:R-:W-:Y:S01]  /*8f30*/  ISETP.GT.AND P2, PT, R3, 0x8, P2 ;  /* 0x000000080300780c */ /* 0x000fe20001744270 */
[-C--:B0-----:R-:W-:Y:S01]  /*8f40*/  FMUL R9, R72, R153.reuse ;  /* 0x0000009948097220 */ /* 0x081fe20000400000 */
[----:B------:R-:W-:Y:S01]  /*8f50*/  @P0 STG.E desc[UR36][R6.64+0x164], R71 ;  /* 0x0001644706000986 */ /* 0x000fe2000c101924 */
[----:B------:R-:W-:Y:S01]  /*8f60*/  ISETP.GT.AND P0, PT, R0, 0x69, PT ;  /* 0x000000690000780c */ /* 0x000fe20003f04270 */
[----:B------:R-:W-:Y:S01]  /*8f70*/  FMUL R151, R151, R153 ;  /* 0x0000009997977220 */ /* 0x000fe20000400000 */
[----:B------:R-:W-:-:S02]  /*8f80*/  F2FP.TF32.F32.PACK_B R89, R89 ;  /* 0x00000059ff59723e */ /* 0x000fc400024050ff */
[----:B------:R-:W-:Y:S01]  /*8f90*/  F2FP.TF32.F32.PACK_B R9, R9 ;  /* 0x00000009ff09723e */ /* 0x000fe200024050ff */
[----:B-1----:R-:W-:Y:S01]  /*8fa0*/  FMUL R11, R78, R153 ;  /* 0x000000994e0b7220 */ /* 0x002fe20000400000 */
[----:B------:R-:W-:-:S03]  /*8fb0*/  F2FP.TF32.F32.PACK_B R91, R91 ;  /* 0x0000005bff5b723e */ /* 0x000fc600024050ff */
[----:B------:R0:W-:Y:S01]  /*8fc0*/  @P1 STG.E desc[UR36][R4.64+0x180], R9 ;  /* 0x0001800904001986 */ /* 0x0001e2000c101924 */
[----:B------:R-:W-:Y:S02]  /*8fd0*/  ISETP.GT.AND P1, PT, R0, 0x68, PT ;  /* 0x000000680000780c */ /* 0x000fe40003f24270 */
[----:B------:R-:W-:Y:S01]  /*8fe0*/  F2FP.TF32.F32.PACK_B R11, R11 ;  /* 0x0000000bff0b723e */ /* 0x000fe200024050ff */
[----:B------:R-:W-:Y:S01]  /*8ff0*/  @P4 STG.E desc[UR36][R4.64+0x184], R73 ;  /* 0x0001844904004986 */ /* 0x000fe2000c101924 */
[C---:B------:R-:W-:Y:S02]  /*9000*/  ISETP.GT.AND P4, PT, R3.reuse, RZ, P1 ;  /* 0x000000ff0300720c */ /* 0x040fe40000f84270 */
[C---:B------:R-:W-:Y:S01]  /*9010*/  ISETP.GT.AND P1, PT, R3.reuse, 0x8, P1 ;  /* 0x000000080300780c */ /* 0x040fe20000f24270 */
[----:B------:R1:W-:Y:S01]  /*9020*/  @P3 STG.E desc[UR36][R6.64+0x180], R13 ;  /* 0x0001800d06003986 */ /* 0x0003e2000c101924 */
[----:B------:R-:W-:Y:S02]  /*9030*/  ISETP.GT.AND P3, PT, R3, RZ, P0 ;  /* 0x000000ff0300720c */ /* 0x000fe40000764270 */
[----:B------:R-:W-:Y:S01]  /*9040*/  F2FP.TF32.F32.PACK_B R93, R93 ;  /* 0x0000005dff5d723e */ /* 0x000fe200024050ff */
[----:B0-----:R-:W-:Y:S01]  /*9050*/  FMUL R9, R76, R153 ;  /* 0x000000994c097220 */ /* 0x001fe20000400000 */
[----:B------:R-:W-:Y:S01]  /*9060*/  @P2 STG.E desc[UR36][R6.64+0x184], R75 ;  /* 0x0001844b06002986 */ /* 0x000fe2000c101924 */
[----:B------:R-:W-:-:S02]  /*9070*/  ISETP.GT.AND P2, PT, R0, 0x70, PT ;  /* 0x000000700000780c */ /* 0x000fc40003f44270 */
[----:B------:R-:W-:Y:S02]  /*9080*/  F2FP.TF32.F32.PACK_B R95, R95 ;  /* 0x0000005fff5f723e */ /* 0x000fe400024050ff */
[----:B------:R-:W-:Y:S01]  /*9090*/  F2FP.TF32.F32.PACK_B R9, R9 ;  /* 0x00000009ff09723e */ /* 0x000fe200024050ff */
[----:B-1----:R-:W-:Y:S01]  /*90a0*/  FMUL R13, R82, R153 ;  /* 0x00000099520d7220 */ /* 0x002fe20000400000 */
[----:B------:R-:W-:-:S03]  /*90b0*/  F2FP.TF32.F32.PACK_B R97, R97 ;  /* 0x00000061ff61723e */ /* 0x000fc600024050ff */
[----:B------:R0:W-:Y:S01]  /*90c0*/  @P4 STG.E desc[UR36][R4.64+0x1a0], R9 ;  /* 0x0001a00904004986 */ /* 0x0001e2000c101924 */
[C---:B------:R-:W-:Y:S02]  /*90d0*/  ISETP.GT.AND P4, PT, R3.reuse, RZ, P2 ;  /* 0x000000ff0300720c */ /* 0x040fe40001784270 */
[C---:B------:R-:W-:Y:S01]  /*90e0*/  ISETP.GT.AND P2, PT, R3.reuse, 0x8, P2 ;  /* 0x000000080300780c */ /* 0x040fe20001744270 */
[----:B------:R-:W-:Y:S01]  /*90f0*/  @P3 STG.E desc[UR36][R4.64+0x1a4], R77 ;  /* 0x0001a44d04003986 */ /* 0x000fe2000c101924 */
[C---:B------:R-:W-:Y:S02]  /*9100*/  ISETP.GT.AND P3, PT, R3.reuse, 0x8, P0 ;  /* 0x000000080300780c */ /* 0x040fe40000764270 */
[----:B------:R-:W-:Y:S01]  /*9110*/  ISETP.GT.AND P0, PT, R0, 0x71, PT ;  /* 0x000000710000780c */ /* 0x000fe20003f04270 */
[----:B------:R1:W-:Y:S01]  /*9120*/  @P1 STG.E desc[UR36][R6.64+0x1a0], R11 ;  /* 0x0001a00b06001986 */ /* 0x0003e2000c101924 */
[----:B------:R-:W-:Y:S02]  /*9130*/  F2FP.TF32.F32.PACK_B R13, R13 ;  /* 0x0000000dff0d723e */ /* 0x000fe400024050ff */
[----:B------:R-:W-:Y:S01]  /*9140*/  ISETP.GT.AND P1, PT, R3, RZ, P0 ;  /* 0x000000ff0300720c */ /* 0x000fe20000724270 */
[----:B0-----:R-:W-:Y:S01]  /*9150*/  FMUL R9, R80, R153 ;  /* 0x0000009950097220 */ /* 0x001fe20000400000 */
[----:B------:R-:W-:-:S02]  /*9160*/  F2FP.TF32.F32.PACK_B R99, R99 ;  /* 0x00000063ff63723e */ /* 0x000fc400024050ff */
[----:B------:R-:W-:Y:S02]  /*9170*/  F2FP.TF32.F32.PACK_B R101, R101 ;  /* 0x00000065ff65723e */ /* 0x000fe400024050ff */
[----:B------:R-:W-:Y:S01]  /*9180*/  F2FP.TF32.F32.PACK_B R9, R9 ;  /* 0x00000009ff09723e */ /* 0x000fe200024050ff */
[----:B------:R-:W-:Y:S01]  /*9190*/  @P3 STG.E desc[UR36][R6.64+0x1a4], R79 ;  /* 0x0001a44f06003986 */ /* 0x000fe2000c101924 */
[----:B------:R-:W-:Y:S01]  /*91a0*/  ISETP.GT.AND P3, PT, R3, 0x8, P0 ;  /* 0x000000080300780c */ /* 0x000fe20000764270 */
[----:B-1----:R-:W-:Y:S01]  /*91b0*/  FMUL R11, R86, R153 ;  /* 0x00000099560b7220 */ /* 0x002fe20000400000 */
[C---:B------:R-:W-:Y:S01]  /*91c0*/  ISETP.GT.AND P0, PT, R0.reuse, 0x79, PT ;  /* 0x000000790000780c */ /* 0x040fe20003f04270 */
[----:B------:R0:W-:Y:S01]  /*91d0*/  @P4 STG.E desc[UR36][R4.64+0x1c0], R9 ;  /* 0x0001c00904004986 */ /* 0x0001e2000c101924 */
[----:B------:R-:W-:Y:S02]  /*91e0*/  F2FP.TF32.F32.PACK_B R103, R103 ;  /* 0x00000067ff67723e */ /* 0x000fe400024050ff */
[----:B------:R-:W-:Y:S01]  /*91f0*/  F2FP.TF32.F32.PACK_B R11, R11 ;  /* 0x0000000bff0b723e */ /* 0x000fe200024050ff */
[----:B------:R-:W-:Y:S01]  /*9200*/  @P1 STG.E desc[UR36][R4.64+0x1c4], R81 ;  /* 0x0001c45104001986 */ /* 0x000fe2000c101924 */
[----:B------:R-:W-:-:S02]  /*9210*/  ISETP.GT.AND P1, PT, R0, 0x78, PT ;  /* 0x000000780000780c */ /* 0x000fc40003f24270 */
[----:B------:R-:W-:Y:S01]  /*9220*/  F2FP.TF32.F32.PACK_B R105, R105 ;  /* 0x00000069ff69723e */ /* 0x000fe200024050ff */
[----:B------:R1:W-:Y:S01]  /*9230*/  @P2 STG.E desc[UR36][R6.64+0x1c0], R13 ;  /* 0x0001c00d06002986 */ /* 0x0003e2000c101924 */
[C---:B------:R-:W-:Y:S02]  /*9240*/  ISETP.GT.AND P4, PT, R3.reuse, RZ, P1 ;  /* 0x000000ff0300720c */ /* 0x040fe40000f84270 */
[C---:B------:R-:W-:Y:S01]  /*9250*/  ISETP.GT.AND P2, PT, R3.reuse, RZ, P0 ;  /* 0x000000ff0300720c */ /* 0x040fe20000744270 */
[----:B0-----:R-:W-:Y:S01]  /*9260*/  FMUL R9, R84, R153 ;  /* 0x0000009954097220 */ /* 0x001fe20000400000 */
[C---:B------:R-:W-:Y:S01]  /*9270*/  ISETP.GT.AND P1, PT, R3.reuse, 0x8, P1 ;  /* 0x000000080300780c */ /* 0x040fe20000f24270 */
[----:B------:R-:W-:Y:S01]  /*9280*/  @P3 STG.E desc[UR36][R6.64+0x1c4], R83 ;  /* 0x0001c45306003986 */ /* 0x000fe2000c101924 */
[----:B------:R-:W-:Y:S02]  /*9290*/  ISETP.GT.AND P3, PT, R3, 0x8, P0 ;  /* 0x000000080300780c */ /* 0x000fe40000764270 */
[----:B------:R-:W-:-:S02]  /*92a0*/  F2FP.TF32.F32.PACK_B R9, R9 ;  /* 0x00000009ff09723e */ /* 0x000fc400024050ff */
[----:B------:R-:W-:Y:S01]  /*92b0*/  ISETP.GT.AND P0, PT, R0, 0x81, PT ;  /* 0x000000810000780c */ /* 0x000fe20003f04270 */
[----:B-1----:R-:W-:Y:S01]  /*92c0*/  FMUL R13, R90, R153 ;  /* 0x000000995a0d7220 */ /* 0x002fe20000400000 */
[----:B------:R-:W-:Y:S01]  /*92d0*/  F2FP.TF32.F32.PACK_B R107, R107 ;  /* 0x0000006bff6b723e */ /* 0x000fe200024050ff */
[----:B------:R0:W-:Y:S01]  /*92e0*/  @P4 STG.E desc[UR36][R4.64+0x1e0], R9 ;  /* 0x0001e00904004986 */ /* 0x0001e2000c101924 */
[----:B------:R-:W-:Y:S02]  /*92f0*/  F2FP.TF32.F32.PACK_B R109, R109 ;  /* 0x0000006dff6d723e */ /* 0x000fe400024050ff */
[----:B------:R-:W-:Y:S01]  /*9300*/  F2FP.TF32.F32.PACK_B R13, R13 ;  /* 0x0000000dff0d723e */ /* 0x000fe200024050ff */
[----:B------:R-:W-:Y:S01]  /*9310*/  @P2 STG.E desc[UR36][R4.64+0x1e4], R85 ;  /* 0x0001e45504002986 */ /* 0x000fe2000c101924 */
[----:B------:R-:W-:Y:S02]  /*9320*/  ISETP.GT.AND P2, PT, R0, 0x80, PT ;  /* 0x000000800000780c */ /* 0x000fe40003f44270 */
[----:B------:R-:W-:Y:S01]  /*9330*/  F2FP.TF32.F32.PACK_B R111, R111 ;  /* 0x0000006fff6f723e */ /* 0x000fe200024050ff */
[----:B------:R1:W-:Y:S01]  /*9340*/  @P1 STG.E desc[UR36][R6.64+0x1e0], R11 ;  /* 0x0001e00b06001986 */ /* 0x0003e2000c101924 */
[----:B------:R-:W-:-:S02]  /*9350*/  ISETP.GT.AND P4, PT, R3, RZ, P2 ;  /* 0x000000ff0300720c */ /* 0x000fc40001784270 */
[C---:B------:R-:W-:Y:S01]  /*9360*/  ISETP.GT.AND P1, PT, R3.reuse, RZ, P0 ;  /* 0x000000ff0300720c */ /* 0x040fe20000724270 */
[----:B0-----:R-:W-:Y:S01]  /*9370*/  FMUL R9, R88, R153 ;  /* 0x0000009958097220 */ /* 0x001fe20000400000 */
[C---:B------:R-:W-:Y:S01]  /*9380*/  ISETP.GT.AND P2, PT, R3.reuse, 0x8, P2 ;  /* 0x000000080300780c */ /* 0x040fe20001744270 */
[----:B------:R-:W-:Y:S01]  /*9390*/  @P3 STG.E desc[UR36][R6.64+0x1e4], R87 ;  /* 0x0001e45706003986 */ /* 0x000fe2000c101924 */
[----:B------:R-:W-:Y:S02]  /*93a0*/  ISETP.GT.AND P3, PT, R3, 0x8, P0 ;  /* 0x000000080300780c */ /* 0x000fe40000764270 */
[----:B------:R-:W-:Y:S02]  /*93b0*/  F2FP.TF32.F32.PACK_B R9, R9 ;  /* 0x00000009ff09723e */ /* 0x000fe400024050ff */
[----:B------:R-:W-:Y:S01]  /*93c0*/  ISETP.GT.AND P0, PT, R0, 0x89, PT ;  /* 0x000000890000780c */ /* 0x000fe20003f04270 */
[----:B-1----:R-:W-:Y:S01]  /*93d0*/  FMUL R11, R94, R153 ;  /* 0x000000995e0b7220 */ /* 0x002fe20000400000 */
[----:B------:R-:W-:Y:S01]  /*93e0*/  F2FP.TF32.F32.PACK_B R113, R113 ;  /* 0x00000071ff71723e */ /* 0x000fe200024050ff */
[----:B------:R0:W-:Y:S01]  /*93f0*/  @P4 STG.E desc[UR36][R4.64+0x200], R9 ;  /* 0x0002000904004986 */ /* 0x0001e2000c101924 */
[----:B------:R-:W-:-:S02]  /*9400*/  F2FP.TF32.F32.PACK_B R115, R115 ;  /* 0x00000073ff73723e */ /* 0x000fc400024050ff */
[----:B------:R-:W-:Y:S01]  /*9410*/  F2FP.TF32.F32.PACK_B R11, R11 ;  /* 0x0000000bff0b723e */ /* 0x000fe200024050ff */
[----:B------:R-:W-:Y:S01]  /*9420*/  @P1 STG.E desc[UR36][R4.64+0x204], R89 ;  /* 0x0002045904001986 */ /* 0x000fe2000c101924 */
[----:B------:R-:W-:Y:S02]  /*9430*/  ISETP.GT.AND P1, PT, R0, 0x88, PT ;  /* 0x000000880000780c */ /* 0x000fe40003f24270 */
[----:B------:R-:W-:Y:S01]  /*9440*/  F2FP.TF32.F32.PACK_B R117, R117 ;  /* 0x00000075ff75723e */ /* 0x000fe200024050ff */
[----:B------:R1:W-:Y:S01]  /*9450*/  @P2 STG.E desc[UR36][R6.64+0x200], R13 ;  /* 0x0002000d06002986 */ /* 0x0003e2000c101924 */
[C---:B------:R-:W-:Y:S02]  /*9460*/  ISETP.GT.AND P4, PT, R3.reuse, RZ, P1 ;  /* 0x000000ff0300720c */ /* 0x040fe40000f84270 */
[C---:B------:R-:W-:Y:S01]  /*9470*/  ISETP.GT.AND P2, PT, R3.reuse, RZ, P0 ;  /* 0x000000ff0300720c */ /* 0x040fe20000744270 */
[----:B0-----:R-:W-:Y:S01]  /*9480*/  FMUL R9, R92, R153 ;  /* 0x000000995c097220 */ /* 0x001fe20000400000 */
[C---:B------:R-:W-:Y:S01]  /*9490*/  ISETP.GT.AND P1, PT, R3.reuse, 0x8, P1 ;  /* 0x000000080300780c */ /* 0x040fe20000f24270 */
[----:B------:R-:W-:Y:S01]  /*94a0*/  @P3 STG.E desc[UR36][R6.64+0x204], R91 ;  /* 0x0002045b06003986 */ /* 0x000fe2000c101924 */
[----:B------:R-:W-:-:S02]  /*94b0*/  ISETP.GT.AND P3, PT, R3, 0x8, P0 ;  /* 0x000000080300780c */ /* 0x000fc40000764270 */
[----:B------:R-:W-:Y:S02]  /*94c0*/  F2FP.TF32.F32.PACK_B R9, R9 ;  /* 0x00000009ff09723e */ /* 0x000fe400024050ff */
[----:B------:R-:W-:Y:S01]  /*94d0*/  ISETP.GT.AND P0, PT, R0, 0x91, PT ;  /* 0x000000910000780c */ /* 0x000fe20003f04270 */
[----:B-1----:R-:W-:Y:S01]  /*94e0*/  FMUL R13, R98, R153 ;  /* 0x00000099620d7220 */ /* 0x002fe20000400000 */
[----:B------:R-:W-:Y:S01]  /*94f0*/  F2FP.TF32.F32.PACK_B R119, R119 ;  /* 0x00000077ff77723e */ /* 0x000fe200024050ff */
        /* <DEDUP_REMOVED lines=89> */
[----:B------:R-:W-:-:S03]  /*9a90*/  ISETP.GT.AND P1, PT, R0, 0xb8, PT ;  /* 0x000000b80000780c */ /* 0x000fc60003f24270 */
[----:B------:R1:W-:Y:S01]  /*9aa0*/  @P2 STG.E desc[UR36][R6.64+0x2c0], R13 ;  /* 0x0002c00d06002986 */ /* 0x0003e2000c101924 */
[C---:B------:R-:W-:Y:S02]  /*9ab0*/  ISETP.GT.AND P4, PT, R3.reuse, RZ, P1 ;  /* 0x000000ff0300720c */ /* 0x040fe40000f84270 */
[C---:B------:R-:W-:Y:S01]  /*9ac0*/  ISETP.GT.AND P2, PT, R3.reuse, RZ, P0 ;  /* 0x000000ff0300720c */ /* 0x040fe20000744270 */
[----:B0-----:R-:W-:Y:S01]  /*9ad0*/  FMUL R9, R116, R153 ;  /* 0x0000009974097220 */ /* 0x001fe20000400000 */
[C---:B------:R-:W-:Y:S01]  /*9ae0*/  ISETP.GT.AND P1, PT, R3.reuse, 0x8, P1 ;  /* 0x000000080300780c */ /* 0x040fe20000f24270 */
[----:B------:R-:W-:Y:S01]  /*9af0*/  @P3 STG.E desc[UR36][R6.64+0x2c4], R115 ;  /* 0x0002c47306003986 */ /* 0x000fe2000c101924 */
[----:B------:R-:W-:Y:S02]  /*9b00*/  ISETP.GT.AND P3, PT, R3, 0x8, P0 ;  /* 0x000000080300780c */ /* 0x000fe40000764270 */
[----:B------:R-:W-:Y:S02]  /*9b10*/  F2FP.TF32.F32.PACK_B R9, R9 ;  /* 0x00000009ff09723e */ /* 0x000fe400024050ff */
[----:B------:R-:W-:Y:S01]  /*9b20*/  ISETP.GT.AND P0, PT, R0, 0xc1, PT ;  /* 0x000000c10000780c */ /* 0x000fe20003f04270 */
[----:B-1----:R-:W-:-:S02]  /*9b30*/  FMUL R13, R122, R153 ;  /* 0x000000997a0d7220 */ /* 0x002fc40000400000 */
[----:B------:R0:W-:Y:S03]  /*9b40*/  @P4 STG.E desc[UR36][R4.64+0x2e0], R9 ;  /* 0x0002e00904004986 */ /* 0x0001e6000c101924 */
        /* <DEDUP_REMOVED lines=97> */
[----:B------:R0:W-:Y:S01]  /*a160*/  @P4 STG.E desc[UR36][R4.64+0x3c0], R13 ;  /* 0x0003c00d04004986 */ /* 0x0001e2000c101924 */
[----:B------:R-:W-:Y:S02]  /*a170*/  ISETP.GT.AND P4, PT, R0, 0xf8, PT ;  /* 0x000000f80000780c */ /* 0x000fe40003f84270 */
[----:B------:R-:W-:Y:S01]  /*a180*/  F2FP.TF32.F32.PACK_B R11, R11 ;  /* 0x0000000bff0b723e */ /* 0x000fe200024050ff */
[----:B------:R-:W-:Y:S01]  /*a190*/  @P1 STG.E desc[UR36][R4.64+0x3c4], R145 ;  /* 0x0003c49104001986 */ /* 0x000fe2000c101924 */
[C---:B------:R-:W-:Y:S01]  /*a1a0*/  ISETP.GT.AND P1, PT, R3.reuse, RZ, P0 ;  /* 0x000000ff0300720c */ /* 0x040fe20000724270 */
[----:B------:R-:W-:Y:S01]  /*a1b0*/  @P3 IMAD.MOV.U32 R2, RZ, RZ, R6 ;  /* 0x000000ffff023224 */ /* 0x000fe200078e0006 */
[C---:B------:R-:W-:Y:S01]  /*a1c0*/  ISETP.GT.AND P0, PT, R3.reuse, 0x8, P0 ;  /* 0x000000080300780c */ /* 0x040fe20000704270 */
[----:B------:R-:W-:Y:S01]  /*a1d0*/  @P2 STG.E desc[UR36][R6.64+0x3c0], R9 ;  /* 0x0003c00906002986 */ /* 0x000fe2000c101924 */
[C---:B------:R-:W-:Y:S02]  /*a1e0*/  ISETP.GT.AND P2, PT, R3.reuse, RZ, P4 ;  /* 0x000000ff0300720c */ /* 0x040fe40002744270 */
[----:B------:R-:W-:Y:S01]  /*a1f0*/  ISETP.GT.AND P4, PT, R3, 0x8, P4 ;  /* 0x000000080300780c */ /* 0x000fe20002784270 */
[----:B------:R-:W-:-:S02]  /*a200*/  @P3 IMAD.MOV.U32 R3, RZ, RZ, R7 ;  /* 0x000000ffff033224 */ /* 0x000fc400078e0007 */
[----:B0-----:R-:W-:-:S03]  /*a210*/  FMUL R13, R150, R153 ;  /* 0x00000099960d7220 */ /* 0x001fc60000400000 */
[----:B------:R0:W-:Y:S02]  /*a220*/  @P3 STG.E desc[UR36][R2.64+0x3c4], R147 ;  /* 0x0003c49302003986 */ /* 0x0001e4000c101924 */
[----:B------:R-:W-:-:S03]  /*a230*/  F2FP.TF32.F32.PACK_B R13, R13 ;  /* 0x0000000dff0d723e */ /* 0x000fc600024050ff */
[----:B0-----:R-:W-:Y:S02]  /*a240*/  @P2 IMAD.MOV.U32 R2, RZ, RZ, R4 ;  /* 0x000000ffff022224 */ /* 0x001fe400078e0004 */
[----:B------:R-:W-:-:S05]  /*a250*/  @P2 IMAD.MOV.U32 R3, RZ, RZ, R5 ;  /* 0x000000ffff032224 */ /* 0x000fca00078e0005 */
[----:B------:R0:W-:Y:S04]  /*a260*/  @P2 STG.E desc[UR36][R2.64+0x3e0], R11 ;  /* 0x0003e00b02002986 */ /* 0x0001e8000c101924 */
[----:B------:R1:W-:Y:S01]  /*a270*/  @P1 STG.E desc[UR36][R4.64+0x3e4], R149 ;  /* 0x0003e49504001986 */ /* 0x0003e2000c101924 */
[----:B0-----:R-:W-:Y:S02]  /*a280*/  @P4 IMAD.MOV.U32 R2, RZ, RZ, R6 ;  /* 0x000000ffff024224 */ /* 0x001fe400078e0006 */
[----:B------:R-:W-:-:S05]  /*a290*/  @P4 IMAD.MOV.U32 R3, RZ, RZ, R7 ;  /* 0x000000ffff034224 */ /* 0x000fca00078e0007 */
[----:B------:R1:W-:Y:S04]  /*a2a0*/  @P4 STG.E desc[UR36][R2.64+0x3e0], R13 ;  /* 0x0003e00d02004986 */ /* 0x0003e8000c101924 */
[----:B------:R1:W-:Y:S02]  /*a2b0*/  @P0 STG.E desc[UR36][R6.64+0x3e4], R151 ;  /* 0x0003e49706000986 */ /* 0x0003e4000c101924 */
.L_x_290:
[----:B------:R-:W-:Y:S05]  /*a2c0*/  BSYNC B0 ;  /* 0x0000000000007941 */ /* 0x000fea0003800000 */
.L_x_36:
[----:B-1----:R-:W2:Y:S01]  /*a2d0*/  LDL.64 R2, [R1] ;  /* 0x0000000001027983 */ /* 0x002ea20000100a00 */
[----:B------:R-:W-:Y:S01]  /*a2e0*/  ULDC.64 UR4, c[0x0][0x650] ;  /* 0x0001940000047ab9 */ /* 0x000fe20000000a00 */
[----:B------:R1:W-:Y:S01]  /*a2f0*/  SYNCS.ARRIVE.TRANS64.A1T0 RZ, [R162+UR45], RZ ;  /* 0x000000ffa2ff79a7 */ /* 0x0003e2000810002d */
[----:B------:R-:W-:Y:S01]  /*a300*/  PRMT R0, RZ, 0x7610, R0 ;  /* 0x00007610ff007816 */ /* 0x000fe20000000000 */
[----:B-----5:R-:W-:Y:S02]  /*a310*/  IMAD.MOV.U32 R19, RZ, RZ, -0x1 ;  /* 0xffffffffff137424 */ /* 0x020fe400078e00ff */
[----:B------:R-:W-:Y:S01]  /*a320*/  IMAD.MOV.U32 R22, RZ, RZ, -0x1 ;  /* 0xffffffffff167424 */ /* 0x000fe200078e00ff */
[----:B--2---:R-:W-:-:S04]  /*a330*/  LEA R18, P0, R2, R18, 0x1 ;  /* 0x0000001202127211 */ /* 0x004fc800078008ff */
[----:B------:R-:W-:Y:S01]  /*a340*/  LEA.HI.X R17, R2, R17, R23, 0x1, P0 ;  /* 0x0000001102117211 */ /* 0x000fe200000f0c17 */
[----:B------:R-:W-:Y:S01]  /*a350*/  IMAD.MOV.U32 R2, RZ, RZ, -0x1 ;  /* 0xffffffffff027424 */ /* 0x000fe200078e00ff */
[----:B------:R-:W-:-:S04]  /*a360*/  ISETP.GE.U32.AND P0, PT, R18, UR4, PT ;  /* 0x0000000412007c0c */ /* 0x000fc8000bf06070 */
[----:B------:R-:W-:-:S13]  /*a370*/  ISETP.GE.U32.AND.EX P0, PT, R17, UR5, PT, P0 ;  /* 0x0000000511007c0c */ /* 0x000fda000bf06100 */
[----:B-1----:R-:W-:Y:S05]  /*a380*/  @P0 BRA `(.L_x_291) ;  /* 0x0000000400700947 */ /* 0x002fea0003800000 */
[----:B----4-:R-:W1:Y:S01]  /*a390*/  S2R R10, SR_CTAID.X ;  /* 0x00000000000a7919 */ /* 0x010e620000002500 */
[----:B---3--:R-:W2:Y:S01]  /*a3a0*/  LDC.64 R8, c[0x0][0x628] ;  /* 0x00018a00ff087b82 */ /* 0x008ea20000000a00 */
[----:B------:R-:W-:Y:S01]  /*a3b0*/  ULDC UR4, c[0x0][0x150] ;  /* 0x0000540000047ab9 */ /* 0x000fe20000000800 */
[----:B------:R-:W-:Y:S01]  /*a3c0*/  IMAD.MOV.U32 R6, RZ, RZ, R18 ;  /* 0x000000ffff067224 */ /* 0x000fe200078e0012 */
[----:B------:R-:W3:Y:S01]  /*a3d0*/  S2R R20, SR_CTAID.Y ;  /* 0x0000000000147919 */ /* 0x000ee20000002600 */
[----:B0-----:R-:W-:-:S04]  /*a3e0*/  IMAD.MOV.U32 R7, RZ, RZ, R17 ;  /* 0x000000ffff077224 */ /* 0x001fc800078e0011 */
[----:B------:R-:W0:Y:S08]  /*a3f0*/  LDC R15, c[0x0][0x144] ;  /* 0x00005100ff0f7b82 */ /* 0x000e300000000800 */
[----:B------:R-:W4:Y:S08]  /*a400*/  LDC R0, c[0x0][0x630] ;  /* 0x00018c00ff007b82 */ /* 0x000f300000000800 */
[----:B------:R-:W0:Y:S01]  /*a410*/  LDC.64 R12, c[0x0][0x620] ;  /* 0x00018800ff0c7b82 */ /* 0x000e220000000a00 */
[----:B--2---:R-:W-:-:S04]  /*a420*/  ISETP.NE.U32.AND P0, PT, R8, RZ, PT ;  /* 0x000000ff0800720c */ /* 0x004fc80003f05070 */
[----:B------:R-:W-:Y:S02]  /*a430*/  ISETP.NE.AND.EX P0, PT, R9, RZ, PT, P0 ;  /* 0x000000ff0900720c */ /* 0x000fe40003f05300 */
[----:B-1----:R-:W-:-:S05]  /*a440*/  I2FP.F32.U32 R2, R10 ;  /* 0x0000000a00027245 */ /* 0x002fca0000201000 */
[----:B------:R-:W-:-:S04]  /*a450*/  FMUL R2, R2, UR4 ;  /* 0x0000000402027c20 */ /* 0x000fc80008400000 */
[----:B------:R1:W2:Y:S02]  /*a460*/  F2I.U32.TRUNC.NTZ R14, R2 ;  /* 0x00000002000e7305 */ /* 0x0002a4000020f000 */
[----:B---34-:R-:W-:Y:S05]  /*a470*/  @!P0 BRA `(.L_x_292) ;  /* 0x0000000000288947 */ /* 0x018fea0003800000 */
[----:B------:R-:W3:Y:S02]  /*a480*/  LDC R3, c[0x0][0x634] ;  /* 0x00018d00ff037b82 */ /* 0x000ee40000000800 */
[----:B---3--:R-:W-:-:S05]  /*a490*/  IADD3 R7, P0, R18, R3, RZ ;  /* 0x0000000312077210 */ /* 0x008fca0007f1e0ff */
[----:B------:R-:W-:-:S04]  /*a4a0*/  IMAD.X R11, RZ, RZ, R17, P0 ;  /* 0x000000ffff0b7224 */ /* 0x000fc800000e0611 */
[----:B-1----:R-:W-:-:S04]  /*a4b0*/  IMAD.WIDE.U32 R2, R11, R8, RZ ;  /* 0x000000080b027225 */ /* 0x002fc800078e00ff */
[----:B------:R-:W-:-:S04]  /*a4c0*/  IMAD.WIDE.U32 R4, P0, R7, R9, R2 ;  /* 0x0000000907047225 */ /* 0x000fc80007800002 */
[----:B------:R-:W-:-:S04]  /*a4d0*/  IMAD.WIDE.U32 R2, R7, R8, RZ ;  /* 0x0000000807027225 */ /* 0x000fc800078e00ff */
[----:B------:R-:W-:Y:S01]  /*a4e0*/  IMAD.X R7, RZ, RZ, RZ, P0 ;  /* 0x000000ffff077224 */ /* 0x000fe200000e06ff */
[----:B------:R-:W-:Y:S01]  /*a4f0*/  IADD3 RZ, P0, R3, R4, RZ ;  /* 0x0000000403ff7210 */ /* 0x000fe20007f1e0ff */
[----:B------:R-:W-:-:S04]  /*a500*/  IMAD.MOV.U32 R6, RZ, RZ, R5 ;  /* 0x000000ffff067224 */ /* 0x000fc800078e0005 */
[----:B------:R-:W-:-:S08]  /*a510*/  IMAD.WIDE.U32.X R6, R11, R9, R6, P0 ;  /* 0x000000090b067225 */ /* 0x000fd000000e0406 */
.L_x_292:
[----:B------:R-:W3:Y:S01]  /*a520*/  LDC.64 R26, c[0x0][0x640] ;  /* 0x00019000ff1a7b82 */ /* 0x000ee20000000a00 */
[-C--:B------:R-:W-:Y:S01]  /*a530*/  SHF.R.U64 R11, R6, R0.reuse, R7 ;  /* 0x00000000060b7219 */ /* 0x080fe20000001207 */
[----:B------:R-:W-:Y:S01]  /*a540*/  IMAD.MOV.U32 R19, RZ, RZ, R17 ;  /* 0x000000ffff137224 */ /* 0x000fe200078e0011 */
[----:B------:R-:W-:Y:S01]  /*a550*/  SHF.R.U32.HI R0, RZ, R0, R7 ;  /* 0x00000000ff007219 */ /* 0x000fe20000011607 */
[----:B--2---:R-:W-:Y:S01]  /*a560*/  IMAD.MOV R14, RZ, RZ, -R14 ;  /* 0x000000ffff0e7224 */ /* 0x004fe200078e0a0e */
[----:B------:R-:W-:Y:S01]  /*a570*/  IADD3 R5, P0, RZ, -R11, RZ ;  /* 0x8000000bff057210 */ /* 0x000fe20007f1e0ff */
[----:B------:R-:W-:Y:S01]  /*a580*/  ULDC UR4, c[0x0][0x154] ;  /* 0x0000550000047ab9 */ /* 0x000fe20000000800 */
[----:B------:R-:W-:Y:S01]  /*a590*/  IMAD.MOV.U32 R7, RZ, RZ, 0x1 ;  /* 0x00000001ff077424 */ /* 0x000fe200078e00ff */
[----:B------:R-:W2:Y:S01]  /*a5a0*/  LDC R4, c[0x0][0x618] ;  /* 0x00018600ff047b82 */ /* 0x000ea20000000800 */
[----:B0-----:R-:W-:Y:S02]  /*a5b0*/  IMAD R22, R15, R14, R10 ;  /* 0x0000000e0f167224 */ /* 0x001fe400078e020a */
[----:B------:R-:W-:-:S04]  /*a5c0*/  IMAD.X R3, RZ, RZ, ~R0, P0 ;  /* 0x000000ffff037224 */ /* 0x000fc800000e0e00 */
[-C--:B------:R-:W-:Y:S01]  /*a5d0*/  IMAD R0, R3, R12.reuse, RZ ;  /* 0x0000000c03007224 */ /* 0x080fe200078e02ff */
[----:B------:R-:W0:Y:S01]  /*a5e0*/  LDC R6, c[0x0][0x608] ;  /* 0x00018200ff067b82 */ /* 0x000e220000000800 */
[----:B-1----:R-:W-:-:S04]  /*a5f0*/  IMAD.WIDE.U32 R2, R5, R12, R18 ;  /* 0x0000000c05027225 */ /* 0x002fc800078e0012 */
[----:B------:R-:W-:Y:S01]  /*a600*/  IMAD R5, R5, R13, R0 ;  /* 0x0000000d05057224 */ /* 0x000fe200078e0200 */
[----:B------:R-:W-:Y:S02]  /*a610*/  I2FP.F32.U32 R0, R20 ;  /* 0x0000001400007245 */ /* 0x000fe40000201000 */
[----:B------:R-:W1:Y:S01]  /*a620*/  LDC R24, c[0x0][0x658] ;  /* 0x00019600ff187b82 */ /* 0x000e620000000800 */
[----:B------:R-:W-:Y:S01]  /*a630*/  IMAD.IADD R3, R3, 0x1, R5 ;  /* 0x0000000103037824 */ /* 0x000fe200078e0205 */
[----:B---3--:R-:W-:Y:S01]  /*a640*/  ISETP.NE.U32.AND P0, PT, R26, RZ, PT ;  /* 0x000000ff1a00720c */ /* 0x008fe20003f05070 */
[----:B------:R-:W-:Y:S01]  /*a650*/  FMUL R0, R0, UR4 ;  /* 0x0000000400007c20 */ /* 0x000fe20008400000 */
[----:B------:R-:W-:Y:S02]  /*a660*/  IMAD.MOV.U32 R5, RZ, RZ, -0x1 ;  /* 0xffffffffff057424 */ /* 0x000fe400078e00ff */
[----:B------:R-:W-:Y:S01]  /*a670*/  ISETP.NE.AND.EX P0, PT, R27, RZ, PT, P0 ;  /* 0x000000ff1b00720c */ /* 0x000fe20003f05300 */
[----:B------:R3:W4:Y:S01]  /*a680*/  F2I.U32.TRUNC.NTZ R12, R0 ;  /* 0x00000000000c7305 */ /* 0x000722000020f000 */
[----:B------:R-:W3:Y:S01]  /*a690*/  LDC R15, c[0x0][0x148] ;  /* 0x00005200ff0f7b82 */ /* 0x000ee20000000800 */
[----:B--2---:R-:W-:-:S02]  /*a6a0*/  SHF.R.U64 R10, R2, R4, R3 ;  /* 0x00000004020a7219 */ /* 0x004fc40000001203 */
[----:B------:R-:W-:-:S05]  /*a6b0*/  SHF.R.U32.HI R3, RZ, R4, R3 ;  /* 0x00000004ff037219 */ /* 0x000fca0000011603 */
[----:B------:R-:W2:Y:S01]  /*a6c0*/  LDC R14, c[0x0][0x600] ;  /* 0x00018000ff0e7b82 */ /* 0x000ea20000000800 */
[-CC-:B0-----:R-:W-:Y:S02]  /*a6d0*/  SHF.R.U64 R8, R10, R6.reuse, R3.reuse ;  /* 0x000000060a087219 */ /* 0x181fe40000001203 */
[----:B------:R-:W-:-:S05]  /*a6e0*/  SHF.R.U32.HI R3, RZ, R6, R3 ;  /* 0x00000006ff037219 */ /* 0x000fca0000011603 */
[----:B------:R-:W0:Y:S01]  /*a6f0*/  LDC R21, c[0x0][0x648] ;  /* 0x00019200ff157b82 */ /* 0x000e220000000800 */
[-CC-:B-1----:R-:W-:Y:S02]  /*a700*/  SHF.R.U64 R13, R8, R24.reuse, R3.reuse ;  /* 0x00000018080d7219 */ /* 0x182fe40000001203 */
[-C--:B------:R-:W-:Y:S02]  /*a710*/  SHF.L.U32 R5, R5, R24.reuse, RZ ;  /* 0x0000001805057219 */ /* 0x080fe400000006ff */
[-C--:B------:R-:W-:Y:S01]  /*a720*/  SHF.R.U32.HI R3, RZ, R24.reuse, R3 ;  /* 0x00000018ff037219 */ /* 0x080fe20000011603 */
[----:B------:R-:W-:Y:S01]  /*a730*/  IMAD.MOV.U32 R2, RZ, RZ, R13 ;  /* 0x000000ffff027224 */ /* 0x000fe200078e000d */
[----:B------:R-:W-:Y:S01]  /*a740*/  SHF.L.U32 R24, R7, R24, RZ ;  /* 0x0000001807187219 */ /* 0x000fe200000006ff */
[----:B------:R-:W1:Y:S01]  /*a750*/  LDC R25, c[0x0][0x638] ;  /* 0x00018e00ff197b82 */ /* 0x000e620000000800 */
[----:B------:R-:W-:-:S07]  /*a760*/  LOP3.LUT R19, RZ, R5, RZ, 0x33, !PT ;  /* 0x00000005ff137212 */ /* 0x000fce00078e33ff */
[----:B------:R-:W0:Y:S01]  /*a770*/  LDC R28, c[0x0][0x610] ;  /* 0x00018400ff1c7b82 */ /* 0x000e220000000800 */
[----:B----4-:R-:W-:Y:S05]  /*a780*/  @!P0 BRA `(.L_x_293) ;  /* 0x0000000000288947 */ /* 0x010fea0003800000 */
[----:B---3--:R-:W3:Y:S02]  /*a790*/  LDC R0, c[0x0][0x64c] ;  /* 0x00019300ff007b82 */ /* 0x008ee40000000800 */
[----:B---3--:R-:W-:-:S05]  /*a7a0*/  IADD3 R7, P0, R13, R0, RZ ;  /* 0x000000000d077210 */ /* 0x008fca0007f1e0ff */
        /* <DEDUP_REMOVED lines=8> */
.L_x_293:
[----:B------:R-:W4:Y:S01]  /*a830*/  LDC R4, c[0x0][0x65c] ;  /* 0x00019700ff047b82 */ /* 0x000f220000000800 */
[----:B0--3--:R-:W-:Y:S01]  /*a840*/  SHF.R.U64 R0, R2, R21, R3 ;  /* 0x0000001502007219 */ /* 0x009fe20000001203 */
[----:B--2---:R-:W-:Y:S01]  /*a850*/  VIADD R3, R14, 0xffffffff ;  /* 0xffffffff0e037836 */ /* 0x004fe20000000000 */
[----:B------:R-:W-:Y:S01]  /*a860*/  LOP3.LUT R19, R8, R19, RZ, 0xc0, !PT ;  /* 0x0000001308137212 */ /* 0x000fe200078ec0ff */
[----:B------:R-:W-:Y:S02]  /*a870*/  IMAD.MOV R12, RZ, RZ, -R12 ;  /* 0x000000ffff0c7224 */ /* 0x000fe400078e0a0c */
[----:B------:R-:W-:Y:S01]  /*a880*/  IMAD.MOV R2, RZ, RZ, -R0 ;  /* 0x000000ffff027224 */ /* 0x000fe200078e0a00 */
[----:B------:R-:W-:Y:S01]  /*a890*/  LOP3.LUT R3, R10, R3, RZ, 0xc0, !PT ;  /* 0x000000030a037212 */ /* 0x000fe200078ec0ff */
[----:B------:R-:W-:Y:S02]  /*a8a0*/  IMAD R19, R24, R0, R19 ;  /* 0x0000000018137224 */ /* 0x000fe400078e0213 */
[----:B-1----:R-:W-:-:S04]  /*a8b0*/  IMAD R0, R2, R25, R13 ;  /* 0x0000001902007224 */ /* 0x002fc800078e020d */
[----:B------:R-:W-:Y:S01]  /*a8c0*/  IMAD R2, R0, R14, R3 ;  /* 0x0000000e00027224 */ /* 0x000fe200078e0203 */
[----:B----4-:R-:W-:Y:S01]  /*a8d0*/  ISETP.NE.AND P0, PT, R4, 0x1, PT ;  /* 0x000000010400780c */ /* 0x010fe20003f05270 */
[----:B------:R-:W-:-:S05]  /*a8e0*/  IMAD.MOV.U32 R4, RZ, RZ, 0x1 ;  /* 0x00000001ff047424 */ /* 0x000fca00078e00ff */
[----:B------:R-:W-:-:S07]  /*a8f0*/  PRMT R0, R4, 0x7610, R0 ;  /* 0x0000761004007816 */ /* 0x000fce0000000000 */
[----:B------:R-:W-:-:S04]  /*a900*/  @P0 IMAD R22, R15, R12, R20 ;  /* 0x0000000c0f160224 */ /* 0x000fc800078e0214 */
[----:B------:R-:W-:-:S05]  /*a910*/  IMAD R19, R19, R28, R22 ;  /* 0x0000001c13137224 */ /* 0x000fca00078e0216 */
[----:B------:R-:W-:Y:S02]  /*a920*/  SEL R22, R2, R19, !P0 ;  /* 0x0000001302167207 */ /* 0x000fe40004000000 */
[----:B------:R-:W-:Y:S01]  /*a930*/  SEL R19, R19, R2, !P0 ;  /* 0x0000000213137207 */ /* 0x000fe20004000000 */
[----:B------:R-:W-:-:S07]  /*a940*/  IMAD.MOV.U32 R2, RZ, RZ, R11 ;  /* 0x000000ffff027224 */ /* 0x000fce00078e000b */
.L_x_291:
[----:B------:R-:W-:Y:S02]  /*a950*/  LOP3.LUT P0, RZ, R0, 0xff, RZ, 0xc0, !PT ;  /* 0x000000ff00ff7812 */ /* 0x000fe4000780c0ff */
[----:B------:R-:W-:-:S11]  /*a960*/  LOP3.LUT R177, R177, 0x1, RZ, 0x3c, !PT ;  /* 0x00000001b1b17812 */ /* 0x000fd600078e3cff */
[----:B------:R-:W-:Y:S05]  /*a970*/  @P0 BRA `(.L_x_294) ;  /* 0xffffff6c00300947 */ /* 0x000fea000383ffff */
[----:B------:R-:W-:Y:S05]  /*a980*/  EXIT ;  /* 0x000000000000794d */ /* 0x000fea0003800000 */
.L_x_17:
[----:B------:R-:W-:-:S08]  /*a990*/  ISETP.NE.AND P0, PT, R5, RZ, PT ;  /* 0x000000ff0500720c */ /* 0x000fd00003f05270 */
[----:B0-2---:R-:W0:-:S00]  /*a9a0*/  USETMAXREG.DEALLOC.CTAPOOL 0x28 ;  /* 0x00000028000079c8 */ /* 0x005e0000080e0500 */
[----:B------:R-:W-:Y:S05]  /*a9b0*/  @P0 EXIT ;  /* 0x000000000000094d */ /* 0x000fea0003800000 */
[----:B0-----:R-:W-:Y:S01]  /*a9c0*/  LOP3.LUT P0, RZ, R8, 0xff, RZ, 0xc0, !PT ;  /* 0x000000ff08ff7812 */ /* 0x001fe2000780c0ff */
[----:B------:R-:W-:Y:S02]  /*a9d0*/  IMAD.MOV.U32 R0, RZ, RZ, 0x1 ;  /* 0x00000001ff007424 */ /* 0x000fe400078e00ff */
[----:B------:R-:W-:-:S10]  /*a9e0*/  IMAD.MOV.U32 R8, RZ, RZ, RZ ;  /* 0x000000ffff087224 */ /* 0x000fd400078e00ff */
[----:B------:R-:W-:Y:S05]  /*a9f0*/  @!P0 BRA `(.L_x_295) ;  /* 0x0000000c00688947 */ /* 0x000fea0003800000 */
[----:B------:R-:W0:Y:S01]  /*aa00*/  S2UR UR8, SR_CgaCtaId ;  /* 0x00000000000879c3 */ /* 0x000e220000008800 */
[----:B------:R-:W-:Y:S01]  /*aa10*/  LOP3.LUT P0, RZ, R4, 0x1f, RZ, 0xc0, !PT ;  /* 0x0000001f04ff7812 */ /* 0x000fe2000780c0ff */
[----:B------:R-:W-:Y:S01]  /*aa20*/  ULDC UR5, c[0x0][0x658] ;  /* 0x0001960000057ab9 */ /* 0x000fe20000000800 */
[----:B------:R-:W-:Y:S01]  /*aa30*/  UMOV UR6, 0xffffffff ;  /* 0xffffffff00067882 */ /* 0x000fe20000000000 */
[----:B------:R-:W-:Y:S01]  /*aa40*/  BSSY B0, `(.L_x_295) ;  /* 0x00000d5000007945 */ /* 0x000fe20003800000 */
[----:B------:R-:W-:Y:S01]  /*aa50*/  USHF.L.U32 UR6, UR6, UR5, URZ ;  /* 0x0000000506067299 */ /* 0x000fe2000800063f */
[C---:B------:R-:W-:Y:S01]  /*aa60*/  ISETP.NE.AND P2, PT, R3.reuse, RZ, PT ;  /* 0x000000ff0300720c */ /* 0x040fe20003f45270 */
[----:B------:R-:W-:Y:S01]  /*aa70*/  IMAD.MOV.U32 R9, RZ, RZ, 0x1 ;  /* 0x00000001ff097424 */ /* 0x000fe200078e00ff */
[----:B------:R-:W-:Y:S01]  /*aa80*/  ISETP.NE.OR P0, PT, R3, RZ, !P0 ;  /* 0x000000ff0300720c */ /* 0x000fe20004705670 */
[----:B------:R-:W-:Y:S01]  /*aa90*/  IMAD.MOV.U32 R0, RZ, RZ, 0x1 ;  /* 0x00000001ff007424 */ /* 0x000fe200078e00ff */
[----:B------:R-:W-:Y:S01]  /*aaa0*/  LOP3.LUT R6, R16, 0x2, RZ, 0xfc, !PT ;  /* 0x0000000210067812 */ /* 0x000fe200078efcff */
[----:B------:R-:W-:Y:S01]  /*aab0*/  IMAD.MOV.U32 R8, RZ, RZ, RZ ;  /* 0x000000ffff087224 */ /* 0x000fe200078e00ff */
[----:B------:R-:W-:Y:S01]  /*aac0*/  ULDC UR4, c[0x0][0x600] ;  /* 0x0001800000047ab9 */ /* 0x000fe20000000800 */
[----:B------:R-:W-:Y:S01]  /*aad0*/  UMOV UR7, 0x1 ;  /* 0x0000000100077882 */ /* 0x000fe20000000000 */
[----:B------:R-:W-:-:S02]  /*aae0*/  UIADD3 UR13, UR40, 0x1, URZ ;  /* 0x00000001280d7890 */ /* 0x000fc4000fffe03f */
[----:B------:R-:W-:Y:S02]  /*aaf0*/  UIADD3 UR4, UR4, -0x1, URZ ;  /* 0xffffffff04047890 */ /* 0x000fe4000fffe03f */
[----:B------:R-:W-:Y:S02]  /*ab00*/  USHF.L.U32 UR5, UR7, UR5, URZ ;  /* 0x0000000507057299 */ /* 0x000fe4000800063f */
[----:B------:R-:W-:Y:S01]  /*ab10*/  ULOP3.LUT UR6, URZ, UR6, URZ, 0x33, !UPT ;  /* 0x000000063f067292 */ /* 0x000fe2000f8e333f */
[----:B------:R-:W-:Y:S01]  /*ab20*/  ULDC.64 UR30, c[0x0][0x198] ;  /* 0x00006600001e7ab9 */ /* 0x000fe20000000a00 */
[----:B0-----:R-:W-:-:S10]  /*ab30*/  IMAD.U32 R7, RZ, RZ, UR8 ;  /* 0x00000008ff077e24 */ /* 0x001fd4000f8e00ff */
.L_x_307:
[----:B------:R-:W-:-:S03]  /*ab40*/  UMOV UR7, 0xffffffff ;  /* 0xffffffff00077882 */ /* 0x000fc60000000000 */
[----:B------:R-:W-:Y:S05]  /*ab50*/  BRA.DIV UR7, `(.L_x_296) ;  /* 0x0000001207487947 */ /* 0x000fea000b800000 */
[----:B------:R-:W-:-:S13]  /*ab60*/  ELECT P6, URZ, PT ;  /* 0x00000000003f782f */ /* 0x000fda00038c0000 */
.L_x_321:
[----:B------:R-:W0:Y:S01]  /*ab70*/  LDC R3, c[0x0][0x28c] ;  /* 0x0000a300ff037b82 */ /* 0x000e220000000800 */
[----:B------:R-:W-:Y:S01]  /*ab80*/  BSSY B1, `(.L_x_297) ;  /* 0x0000048000017945 */ /* 0x000fe20003800000 */
[----:B0-----:R-:W-:-:S13]  /*ab90*/  ISETP.LT.OR P6, PT, R3, 0x1, !P6 ;  /* 0x000000010300780c */ /* 0x001fda00077c1670 */
[----:B------:R-:W-:Y:S05]  /*aba0*/  @P6 BRA `(.L_x_298) ;  /* 0x0000000400146947 */ /* 0x000fea0003800000 */
[----:B------:R-:W-:Y:S02]  /*abb0*/  IMAD R7, R19, 0x2, R7 ;  /* 0x0000000213077824 */ /* 0x000fe400078e0207 */
[----:B------:R-:W-:Y:S02]  /*abc0*/  IMAD.SHL.U32 R22, R22, 0x100, RZ ;  /* 0x0000010016167824 */ /* 0x000fe400078e00ff */
[----:B------:R-:W-:Y:S02]  /*abd0*/  IMAD.MOV.U32 R14, RZ, RZ, RZ ;  /* 0x000000ffff0e7224 */ /* 0x000fe400078e00ff */
[----:B------:R-:W-:Y:S02]  /*abe0*/  IMAD.U32 R15, RZ, RZ, UR13 ;  /* 0x0000000dff0f7e24 */ /* 0x000fe4000f8e00ff */
[----:B------:R-:W-:Y:S02]  /*abf0*/  IMAD.MOV.U32 R3, RZ, RZ, R0 ;  /* 0x000000ffff037224 */ /* 0x000fe400078e0000 */
[----:B------:R-:W-:-:S02]  /*ac00*/  IMAD.MOV.U32 R4, RZ, RZ, R8 ;  /* 0x000000ffff047224 */ /* 0x000fc400078e0008 */
[----:B------:R-:W-:-:S07]  /*ac10*/  IMAD.SHL.U32 R11, R7, 0x20, RZ ;  /* 0x00000020070b7824 */ /* 0x000fce00078e00ff */
.L_x_302:
[----:B------:R-:W0:Y:S01]  /*ac20*/  S2UR UR7, SR_CgaCtaId ;  /* 0x00000000000779c3 */ /* 0x000e220000008800 */
[----:B------:R-:W-:Y:S02]  /*ac30*/  MOV R10, 0x400 ;  /* 0x00000400000a7802 */ /* 0x000fe40000000f00 */
[----:B------:R-:W-:Y:S01]  /*ac40*/  SHF.L.U32 R5, R3, 0x1f, RZ ;  /* 0x0000001f03057819 */ /* 0x000fe200000006ff */
[----:B0-----:R-:W-:-:S05]  /*ac50*/  IMAD.U32 R7, RZ, RZ, UR7 ;  /* 0x00000007ff077e24 */ /* 0x001fca000f8e00ff */
[----:B------:R-:W-:Y:S02]  /*ac60*/  LEA R13, R7, R10, 0x18 ;  /* 0x0000000a070d7211 */ /* 0x000fe400078ec0ff */
[----:B------:R-:W0:Y:S03]  /*ac70*/  @!P2 LDC R10, c[0x0][0x500] ;  /* 0x00014000ff0aab82 */ /* 0x000e260000000800 */
[----:B------:R-:W-:-:S04]  /*ac80*/  IMAD R12, R4, 0x8, R13 ;  /* 0x00000008040c7824 */ /* 0x000fc800078e020d */
[----:B------:R-:W1:Y:S02]  /*ac90*/  SYNCS.PHASECHK.TRANS64.TRYWAIT P1, [R12+URZ+0x28], R5 ;  /* 0x000028050c0075a7 */ /* 0x000e64000802017f */
[----:B-1----:R-:W-:Y:S05]  /*aca0*/  @!P1 BRA `(.L_x_299) ;  /* 0x0000001000149947 */ /* 0x002fea0003800000 */
.L_x_322:
[----:B-1----:R-:W-:Y:S01]  /*acb0*/  PRMT R5, R6, 0x9910, RZ ;  /* 0x0000991006057816 */ /* 0x002fe200000000ff */
[----:B0-----:R0:W-:Y:S03]  /*acc0*/  @!P2 SYNCS.ARRIVE.TRANS64 RZ, [R12+URZ], R10 ;  /* 0x0000000a0cffa9a7 */ /* 0x0011e6000800003f */
[----:B------:R-:W-:-:S13]  /*acd0*/  ISETP.NE.AND P1, PT, R5, 0x2, PT ;  /* 0x000000020500780c */ /* 0x000fda0003f25270 */
[----:B0-----:R-:W-:Y:S05]  /*ace0*/  @P1 BRA `(.L_x_300) ;  /* 0x0000000000041947 */ /* 0x001fea0003800000 */
[----:B------:R-:W-:Y:S01]  /*acf0*/  BPT.TRAP 0x1 ;  /* 0x000000040000795c */ /* 0x000fe20000300000 */
.L_x_300:
[----:B------:R-:W-:Y:S05]  /*ad00*/  @P0 BRA `(.L_x_301) ;  /* 0x0000000000040947 */ /* 0x000fea0003800000 */
[----:B------:R-:W-:Y:S01]  /*ad10*/  BPT.TRAP 0x1 ;  /* 0x000000040000795c */ /* 0x000fe20000300000 */
.L_x_301:
[----:B------:R-:W-:Y:S01]  /*ad20*/  IMAD R5, R4, 0x4, R7 ;  /* 0x0000000404057824 */ /* 0x000fe200078e0207 */
[----:B------:R-:W-:Y:S01]  /*ad30*/  R2UR UR34, R14 ;  /* 0x000000000e2272ca */ /* 0x000fe200000e0000 */
[----:B------:R-:W-:Y:S01]  /*ad40*/  VIADD R15, R15, 0xffffffff ;  /* 0xffffffff0f0f7836 */ /* 0x000fe20000000000 */
[----:B------:R-:W-:Y:S01]  /*ad50*/  R2UR UR33, R12 ;  /* 0x000000000c2172ca */ /* 0x000fe200000e0000 */
[----:B------:R-:W-:Y:S01]  /*ad60*/  IMAD.SHL.U32 R5, R5, 0x400, RZ ;  /* 0x0000040005057824 */ /* 0x000fe200078e00ff */
[----:B------:R-:W-:Y:S01]  /*ad70*/  R2UR UR36, R2 ;  /* 0x00000000022472ca */ /* 0x000fe200000e0000 */
[----:B------:R-:W-:Y:S01]  /*ad80*/  UIADD3 UR14, UP0, UR30, 0xf0, URZ ;  /* 0x000000f01e0e7890 */ /* 0x000fe2000ff1e03f */
[----:B------:R-:W-:Y:S01]  /*ad90*/  R2UR UR35, R11 ;  /* 0x000000000b2372ca */ /* 0x000fe200000e0000 */
[--C-:B------:R-:W-:Y:S01]  /*ada0*/  IMAD R5, R5, 0x4, R13.reuse ;  /* 0x0000000405057824 */ /* 0x100fe200078e020d */
[----:B------:R-:W-:Y:S01]  /*adb0*/  R2UR UR19, R22 ;  /* 0x00000000161372ca */ /* 0x000fe200000e0000 */
[C---:B------:R-:W-:Y:S01]  /*adc0*/  IMAD R13, R4.reuse, 0x10000, R13 ;  /* 0x00010000040d7824 */ /* 0x040fe200078e020d */
[----:B------:R-:W-:Y:S01]  /*add0*/  UIADD3 UR38, UP1, UR30, 0x1f0, URZ ;  /* 0x000001f01e267890 */ /* 0x000fe2000ff3e03f */
[----:B------:R-:W-:Y:S01]  /*ade0*/  ISETP.GT.AND P3, PT, R15, 0x1, PT ;  /* 0x000000010f00780c */ /* 0x000fe20003f64270 */
[----:B------:R-:W-:Y:S01]  /*adf0*/  UIADD3.X UR15, URZ, UR31, URZ, UP0, !UPT ;  /* 0x0000001f3f0f7290 */ /* 0x000fe200087fe43f */
[----:B------:R-:W-:Y:S01]  /*ae00*/  R2UR UR24, R5 ;  /* 0x00000000051872ca */ /* 0x000fe200000e0000 */
[----:B------:R-:W-:Y:S01]  /*ae10*/  UIADD3 UR26, UR34, 0x20, URZ ;  /* 0x00000020221a7890 */ /* 0x000fe2000fffe03f */
[----:B------:R-:W-:Y:S01]  /*ae20*/  R2UR UR8, R13 ;  /* 0x000000000d0872ca */ /* 0x000fe200000e0000 */
[----:B------:R-:W-:Y:S01]  /*ae30*/  UIADD3.X UR39, URZ, UR31, URZ, UP1, !UPT ;  /* 0x0000001f3f277290 */ /* 0x000fe20008ffe43f */
[----:B------:R-:W-:Y:S01]  /*ae40*/  VIADD R4, R4, 0x1 ;  /* 0x0000000104047836 */ /* 0x000fe20000000000 */
[----:B------:R-:W-:Y:S01]  /*ae50*/  UMOV UR7, 0x30000 ;  /* 0x0003000000077882 */ /* 0x000fe20000000000 */
[----:B------:R-:W-:Y:S01]  /*ae60*/  UMOV UR22, 0x0 ;  /* 0x0000000000167882 */ /* 0x000fe20000000000 */
[----:B------:R-:W-:Y:S01]  /*ae70*/  UMOV UR23, 0x10000000 ;  /* 0x1000000000177882 */ /* 0x000fe20000000000 */
[----:B------:R-:W-:Y:S01]  /*ae80*/  UMOV UR25, UR33 ;  /* 0x0000002100197c82 */ /* 0x000fe20008000000 */
[----:B------:R-:W-:Y:S01]  /*ae90*/  ISETP.NE.AND P1, PT, R4, 0x5, PT ;  /* 0x000000050400780c */ /* 0x000fe20003f25270 */
[----:B------:R-:W-:Y:S01]  /*aea0*/  UMOV UR28, UR36 ;  /* 0x00000024001c7c82 */ /* 0x000fe20008000000 */
[----:B------:R-:W-:Y:S01]  /*aeb0*/  UMOV UR27, UR35 ;  /* 0x00000023001b7c82 */ /* 0x000fe20008000000 */
[----:B------:R-:W-:Y:S01]  /*aec0*/  UMOV UR17, UR33 ;  /* 0x0000002100117c82 */ /* 0x000fe20008000000 */
[----:B------:R-:W-:Y:S01]  /*aed0*/  UIADD3 UR32, UR24, 0x180, URZ ;  /* 0x0000018018207890 */ /* 0x000fe2000fffe03f */
[----:B------:R-:W-:Y:S01]  /*aee0*/  SEL R10, RZ, 0x1, P1 ;  /* 0x00000001ff0a7807 */ /* 0x000fe20000800000 */
[----:B------:R-:W-:Y:S01]  /*aef0*/  UIADD3 UR24, UR24, 0x2180, URZ ;  /* 0x0000218018187890 */ /* 0x000fe2000fffe03f */
[----:B------:R-:W-:Y:S01]  /*af00*/  VIADD R14, R14, 0x40 ;  /* 0x000000400e0e7836 */ /* 0x000fe20000000000 */
[----:B------:R-:W-:Y:S01]  /*af10*/  UIADD3 UR16, UR8, 0x14180, URZ ;  /* 0x0001418008107890 */ /* 0x000fe2000fffe03f */
[----:B------:R-:W-:Y:S01]  /*af20*/  LOP3.LUT R3, R3, R10, RZ, 0x3c, !PT ;  /* 0x0000000a03037212 */ /* 0x000fe200078e3cff */
[----:B------:R-:W-:Y:S01]  /*af30*/  UIADD3 UR8, UR8, 0x1c180, URZ ;  /* 0x0001c18008087890 */ /* 0x000fe2000fffe03f */
[----:B------:R-:W-:Y:S01]  /*af40*/  SEL R4, R4, RZ, P1 ;  /* 0x000000ff04047207 */ /* 0x000fe20000800000 */
[----:B------:R-:W-:Y:S01]  /*af50*/  UMOV UR18, UR34 ;  /* 0x0000002200127c82 */ /* 0x000fe20008000000 */
[----:B------:R-:W-:Y:S01]  /*af60*/  UMOV UR20, UR36 ;  /* 0x0000002400147c82 */ /* 0x000fe20008000000 */
[----:B------:R0:W-:Y:S01]  /*af70*/  UTMALDG.3D.MULTICAST [UR32], [UR14], UR7, desc[UR22] ;  /* 0x000016200e0073b4 */ /* 0x0001e20008011807 */
[----:B------:R-:W-:Y:S01]  /*af80*/  UMOV UR9, UR33 ;  /* 0x0000002100097c82 */ /* 0x000fe20008000000 */
[----:B------:R-:W-:Y:S01]  /*af90*/  UMOV UR11, UR19 ;  /* 0x00000013000b7c82 */ /* 0x000fe20008000000 */
[----:B------:R-:W-:Y:S01]  /*afa0*/  UMOV UR12, UR36 ;  /* 0x00000024000c7c82 */ /* 0x000fe20008000000 */
[----:B------:R-:W-:Y:S01]  /*afb0*/  UMOV UR10, UR26 ;  /* 0x0000001a000a7c82 */ /* 0x000fe20008000000 */
[----:B------:R0:W-:Y:S01]  /*afc0*/  UTMALDG.3D.MULTICAST [UR24], [UR14], UR7, desc[UR22] ;  /* 0x000016180e0073b4 */ /* 0x0001e20008011807 */
[----:B------:R0:W-:Y:S01]  /*afd0*/  UTMALDG.3D [UR16], [UR38], desc[UR22] ;  /* 0x00001610260075b4 */ /* 0x0001e20008011000 */
[----:B------:R0:W-:Y:S02]  /*afe0*/  UTMALDG.3D [UR8], [UR38], desc[UR22] ;  /* 0x00001608260075b4 */ /* 0x0001e40008011000 */
[----:B0-----:R-:W-:Y:S05]  /*aff0*/  @P3 BRA `(.L_x_302) ;  /* 0xfffffffc00083947 */ /* 0x001fea000383ffff */
.L_x_298:
[----:B------:R-:W-:Y:S05]  /*b000*/  BSYNC B1 ;  /* 0x0000000000017941 */ /* 0x000fea0003800000 */
.L_x_297:
[----:B------:R-:W2:Y:S01]  /*b010*/  LDL.64 R12, [R1] ;  /* 0x00000000010c7983 */ /* 0x000ea20000100a00 */
[----:B------:R-:W-:Y:S01]  /*b020*/  LOP3.LUT P4, RZ, R9, 0xff, RZ, 0xc0, !PT ;  /* 0x000000ff09ff7812 */ /* 0x000fe2000788c0ff */
[----:B------:R-:W-:Y:S01]  /*b030*/  VIADD R8, R8, UR40 ;  /* 0x0000002808087c36 */ /* 0x000fe20008000000 */
[----:B------:R-:W-:Y:S01]  /*b040*/  ULDC.64 UR8, c[0x0][0x650] ;  /* 0x0001940000087ab9 */ /* 0x000fe20000000a00 */
[----:B------:R-:W-:Y:S01]  /*b050*/  IMAD.U32 R5, RZ, RZ, UR40 ;  /* 0x00000028ff057e24 */ /* 0x000fe2000f8e00ff */
[----:B------:R-:W-:Y:S01]  /*b060*/  UISETP.GE.U32.AND UP0, UPT, UR40, 0x5, UPT ;  /* 0x000000052800788c */ /* 0x000fe2000bf06070 */
[----:B------:R-:W-:Y:S01]  /*b070*/  BSSY B1, `(.L_x_303) ;  /* 0x000006f000017945 */ /* 0x000fe20003800000 */
[----:B------:R-:W-:Y:S01]  /*b080*/  ISETP.GT.U32.AND P1, PT, R8, 0x4, PT ;  /* 0x000000040800780c */ /* 0x000fe20003f24070 */
[----:B------:R-:W-:Y:S01]  /*b090*/  IMAD.MOV.U32 R19, RZ, RZ, -0x1 ;  /* 0xffffffffff137424 */ /* 0x000fe200078e00ff */
[----:B------:R-:W-:Y:S01]  /*b0a0*/  PRMT R9, RZ, 0x7610, R9 ;  /* 0x00007610ff097816 */ /* 0x000fe20000000009 */
[----:B------:R-:W-:Y:S01]  /*b0b0*/  IMAD.MOV.U32 R22, RZ, RZ, -0x1 ;  /* 0xffffffffff167424 */ /* 0x000fe200078e00ff */
[----:B------:R-:W-:-:S02]  /*b0c0*/  ISETP.LT.U32.AND P1, PT, R5, 0x5, P1 ;  /* 0x000000050500780c */ /* 0x000fc40000f21070 */
[----:B------:R-:W-:Y:S01]  /*b0d0*/  PLOP3.LUT P3, PT, PT, PT, UP0, 0x80, 0x0 ;  /* 0x000000000000781c */ /* 0x000fe20003f6f008 */
[----:B------:R-:W0:Y:S01]  /*b0e0*/  @P4 S2R R7, SR_CgaCtaId ;  /* 0x0000000000074919 */ /* 0x000e220000008800 */
[----:B------:R-:W-:-:S04]  /*b0f0*/  @P4 MOV R2, 0x400 ;  /* 0x0000040000024802 */ /* 0x000fc80000000f00 */
[----:B0-----:R-:W-:Y:S01]  /*b100*/  @P4 LEA R4, R7, R2, 0x18 ;  /* 0x0000000207044211 */ /* 0x001fe200078ec0ff */
[----:B------:R-:W-:-:S03]  /*b110*/  IMAD.WIDE.U32 R2, R8, -0x33333333, RZ ;  /* 0xcccccccd08027825 */ /* 0x000fc600078e00ff */
[----:B------:R0:W-:Y:S01]  /*b120*/  @P4 SYNCS.ARRIVE.TRANS64.A1T0 RZ, [R4+URZ+0x88], RZ ;  /* 0x000088ff04ff49a7 */ /* 0x0001e2000810003f */
[----:B------:R-:W-:Y:S01]  /*b130*/  IMAD.MOV.U32 R2, RZ, RZ, -0x1 ;  /* 0xffffffffff027424 */ /* 0x000fe200078e00ff */
[----:B------:R-:W-:Y:S02]  /*b140*/  SHF.R.U32.HI R5, RZ, 0x2, R3 ;  /* 0x00000002ff057819 */ /* 0x000fe40000011603 */
[----:B------:R-:W-:-:S03]  /*b150*/  SEL R3, RZ, 0x1, !P1 ;  /* 0x00000001ff037807 */ /* 0x000fc60004800000 */
[----:B------:R-:W-:Y:S01]  /*b160*/  IMAD R8, R5, -0x5, R8 ;  /* 0xfffffffb05087824 */ /* 0x000fe200078e0208 */
[----:B------:R-:W-:Y:S02]  /*b170*/  LOP3.LUT R0, R0, R3, RZ, 0x3c, !PT ;  /* 0x0000000300007212 */ /* 0x000fe400078e3cff */
[----:B------:R-:W-:Y:S02]  /*b180*/  PRMT R3, RZ, 0x7610, R3 ;  /* 0x00007610ff037816 */ /* 0x000fe40000000003 */
[----:B------:R-:W-:Y:S02]  /*b190*/  @P3 LOP3.LUT R0, R0, 0x1, R5, 0x78, !PT ;  /* 0x0000000100003812 */ /* 0x000fe400078e7805 */
[----:B--2---:R-:W-:-:S04]  /*b1a0*/  IADD3 R18, P4, R18, R12, RZ ;  /* 0x0000000c12127210 */ /* 0x004fc80007f9e0ff */
[----:B------:R-:W-:Y:S01]  /*b1b0*/  ISETP.GE.U32.AND P1, PT, R18, UR8, PT ;  /* 0x0000000812007c0c */ /* 0x000fe2000bf26070 */
[----:B------:R-:W-:-:S05]  /*b1c0*/  IMAD.X R17, R17, 0x1, R23, P4 ;  /* 0x0000000111117824 */ /* 0x000fca00020e0617 */
[----:B------:R-:W-:-:S13]  /*b1d0*/  ISETP.GE.U32.AND.EX P1, PT, R17, UR9, PT, P1 ;  /* 0x0000000911007c0c */ /* 0x000fda000bf26110 */
[----:B0-----:R-:W-:Y:S05]  /*b1e0*/  @P1 BRA `(.L_x_304) ;  /* 0x00000004005c1947 */ /* 0x001fea0003800000 */
[----:B------:R-:W0:Y:S01]  /*b1f0*/  S2R R12, SR_CTAID.X ;  /* 0x00000000000c7919 */ /* 0x000e220000002500 */
[----:B------:R-:W-:Y:S01]  /*b200*/  ULDC.64 UR8, c[0x0][0x628] ;  /* 0x00018a0000087ab9 */ /* 0x000fe20000000a00 */
[----:B------:R-:W1:Y:S01]  /*b210*/  LDC R13, c[0x0][0x144] ;  /* 0x00005100ff0d7b82 */ /* 0x000e620000000800 */
[----:B------:R-:W-:Y:S01]  /*b220*/  ISETP.NE.U32.AND P1, PT, RZ, UR8, PT ;  /* 0x00000008ff007c0c */ /* 0x000fe2000bf25070 */
[----:B------:R-:W2:Y:S01]  /*b230*/  S2R R10, SR_CTAID.Y ;  /* 0x00000000000a7919 */ /* 0x000ea20000002600 */
[----:B------:R-:W-:Y:S01]  /*b240*/  ULDC UR10, c[0x0][0x630] ;  /* 0x00018c00000a7ab9 */ /* 0x000fe20000000800 */
[----:B------:R-:W-:Y:S01]  /*b250*/  ULDC UR11, c[0x0][0x150] ;  /* 0x00005400000b7ab9 */ /* 0x000fe20000000800 */
[----:B------:R-:W-:Y:S01]  /*b260*/  ISETP.NE.AND.EX P1, PT, RZ, UR9, PT, P1 ;  /* 0x00000009ff007c0c */ /* 0x000fe2000bf25310 */
[----:B------:R-:W-:Y:S02]  /*b270*/  IMAD.MOV.U32 R2, RZ, RZ, R18 ;  /* 0x000000ffff027224 */ /* 0x000fe400078e0012 */
[----:B------:R-:W-:Y:S01]  /*b280*/  IMAD.MOV.U32 R3, RZ, RZ, R17 ;  /* 0x000000ffff037224 */ /* 0x000fe200078e0011 */
[----:B0-----:R-:W-:-:S09]  /*b290*/  I2FP.F32.U32 R14, R12 ;  /* 0x0000000c000e7245 */ /* 0x001fd20000201000 */
[----:B------:R-:W-:Y:S05]  /*b2a0*/  @!P1 BRA `(.L_x_305) ;  /* 0x0000000000289947 */ /* 0x000fea0003800000 */
[----:B------:R-:W-:Y:S02]  /*b2b0*/  ULDC UR7, c[0x0][0x634] ;  /* 0x00018d0000077ab9 */ /* 0x000fe40000000800 */
[----:B------:R-:W-:-:S05]  /*b2c0*/  IADD3 R3, P1, R18, UR7, RZ ;  /* 0x0000000712037c10 */ /* 0x000fca000ff3e0ff */
[----:B------:R-:W-:-:S04]  /*b2d0*/  IMAD.X R11, RZ, RZ, R17, P1 ;  /* 0x000000ffff0b7224 */ /* 0x000fc800008e0611 */
[----:B------:R-:W-:-:S04]  /*b2e0*/  IMAD.WIDE.U32 R4, R11, UR8, RZ ;  /* 0x000000080b047c25 */ /* 0x000fc8000f8e00ff */
[----:B------:R-:W-:-:S04]  /*b2f0*/  IMAD.WIDE.U32 R4, P1, R3, UR9, R4 ;  /* 0x0000000903047c25 */ /* 0x000fc8000f820004 */
[----:B------:R-:W-:-:S04]  /*b300*/  IMAD.WIDE.U32 R2, R3, UR8, RZ ;  /* 0x0000000803027c25 */ /* 0x000fc8000f8e00ff */
[----:B------:R-:W-:Y:S01]  /*b310*/  IMAD.MOV.U32 R2, RZ, RZ, R5 ;  /* 0x000000ffff027224 */ /* 0x000fe200078e0005 */
[----:B------:R-:W-:Y:S01]  /*b320*/  IADD3 RZ, P3, R3, R4, RZ ;  /* 0x0000000403ff7210 */ /* 0x000fe20007f7e0ff */
[----:B------:R-:W-:-:S04]  /*b330*/  IMAD.X R3, RZ, RZ, RZ, P1 ;  /* 0x000000ffff037224 */ /* 0x000fc800008e06ff */
[----:B------:R-:W-:-:S08]  /*b340*/  IMAD.WIDE.U32.X R2, R11, UR9, R2, P3 ;  /* 0x000000090b027c25 */ /* 0x000fd000098e0402 */
.L_x_305:
[----:B------:R-:W-:Y:S01]  /*b350*/  FMUL R14, R14, UR11 ;  /* 0x0000000b0e0e7c20 */ /* 0x000fe20008400000 */
[--C-:B------:R-:W-:Y:S01]  /*b360*/  SHF.R.U64 R11, R2, UR10, R3.reuse ;  /* 0x0000000a020b7c19 */ /* 0x100fe20008001203 */
[----:B------:R-:W-:Y:S01]  /*b370*/  ULDC.64 UR8, c[0x0][0x620] ;  /* 0x0001880000087ab9 */ /* 0x000fe20000000a00 */
[----:B------:R-:W-:Y:S01]  /*b380*/  SHF.R.U32.HI R2, RZ, UR10, R3 ;  /* 0x0000000aff027c19 */ /* 0x000fe20008011603 */
[----:B------:R-:W-:Y:S01]  /*b390*/  IMAD.MOV.U32 R3, RZ, RZ, R17 ;  /* 0x000000ffff037224 */ /* 0x000fe200078e0011 */
[----:B------:R-:W-:Y:S01]  /*b3a0*/  IADD3 R15, P1, RZ, -R11, RZ ;  /* 0x8000000bff0f7210 */ /* 0x000fe20007f3e0ff */
[----:B------:R-:W0:Y:S01]  /*b3b0*/  F2I.U32.TRUNC.NTZ R14, R14 ;  /* 0x0000000e000e7305 */ /* 0x000e22000020f000 */
[----:B------:R-:W-:Y:S01]  /*b3c0*/  ULDC.64 UR10, c[0x0][0x640] ;  /* 0x00019000000a7ab9 */ /* 0x000fe20000000a00 */
[----:B------:R-:W-:Y:S02]  /*b3d0*/  ULDC UR7, c[0x0][0x618] ;  /* 0x0001860000077ab9 */ /* 0x000fe40000000800 */
[----:B------:R-:W-:Y:S01]  /*b3e0*/  IMAD.X R2, RZ, RZ, ~R2, P1 ;  /* 0x000000ffff027224 */ /* 0x000fe200008e0e02 */
[----:B------:R-:W-:-:S03]  /*b3f0*/  ISETP.NE.U32.AND P1, PT, RZ, UR10, PT ;  /* 0x0000000aff007c0c */ /* 0x000fc6000bf25070 */
[----:B------:R-:W-:Y:S01]  /*b400*/  IMAD R2, R2, UR8, RZ ;  /* 0x0000000802027c24 */ /* 0x000fe2000f8e02ff */
[----:B------:R-:W-:-:S03]  /*b410*/  ISETP.NE.AND.EX P1, PT, RZ, UR11, PT, P1 ;  /* 0x0000000bff007c0c */ /* 0x000fc6000bf25310 */
[C---:B------:R-:W-:Y:S02]  /*b420*/  IMAD R5, R15.reuse, UR9, R2 ;  /* 0x000000090f057c24 */ /* 0x040fe4000f8e0202 */
[----:B------:R-:W-:Y:S02]  /*b430*/  IMAD.MOV.U32 R2, RZ, RZ, R18 ;  /* 0x000000ffff027224 */ /* 0x000fe400078e0012 */
[----:B0-----:R-:W-:Y:S02]  /*b440*/  IMAD.MOV R4, RZ, RZ, -R14 ;  /* 0x000000ffff047224 */ /* 0x001fe400078e0a0e */
[----:B------:R-:W-:Y:S01]  /*b450*/  IMAD.WIDE.U32 R2, R15, UR8, R2 ;  /* 0x000000080f027c25 */ /* 0x000fe2000f8e0002 */
[----:B------:R-:W-:-:S03]  /*b460*/  ULDC UR8, c[0x0][0x154] ;  /* 0x0000550000087ab9 */ /* 0x000fc60000000800 */
[----:B-1----:R-:W-:Y:S01]  /*b470*/  IMAD R12, R13, R4, R12 ;  /* 0x000000040d0c7224 */ /* 0x002fe200078e020c */
[----:B--2---:R-:W-:Y:S01]  /*b480*/  I2FP.F32.U32 R4, R10 ;  /* 0x0000000a00047245 */ /* 0x004fe20000201000 */
[----:B------:R-:W0:Y:S01]  /*b490*/  LDC R13, c[0x0][0x148] ;  /* 0x00005200ff0d7b82 */ /* 0x000e220000000800 */
[----:B------:R-:W-:-:S03]  /*b4a0*/  IMAD.IADD R3, R3, 0x1, R5 ;  /* 0x0000000103037824 */ /* 0x000fc600078e0205 */
[----:B------:R-:W-:Y:S02]  /*b4b0*/  FMUL R4, R4, UR8 ;  /* 0x0000000804047c20 */ /* 0x000fe40008400000 */
[--C-:B------:R-:W-:Y:S02]  /*b4c0*/  SHF.R.U64 R14, R2, UR7, R3.reuse ;  /* 0x00000007020e7c19 */ /* 0x100fe40008001203 */
[----:B------:R-:W-:Y:S01]  /*b4d0*/  SHF.R.U32.HI R3, RZ, UR7, R3 ;  /* 0x00000007ff037c19 */ /* 0x000fe20008011603 */
[----:B------:R1:W2:Y:S01]  /*b4e0*/  F2I.U32.TRUNC.NTZ R20, R4 ;  /* 0x0000000400147305 */ /* 0x0002a2000020f000 */
[----:B------:R-:W-:Y:S02]  /*b4f0*/  ULDC UR7, c[0x0][0x608] ;  /* 0x0001820000077ab9 */ /* 0x000fe40000000800 */
[--C-:B------:R-:W-:Y:S02]  /*b500*/  SHF.R.U64 R19, R14, UR7, R3.reuse ;  /* 0x000000070e137c19 */ /* 0x100fe40008001203 */
[----:B------:R-:W-:Y:S01]  /*b510*/  SHF.R.U32.HI R2, RZ, UR7, R3 ;  /* 0x00000007ff027c19 */ /* 0x000fe20008011603 */
[----:B------:R-:W-:-:S03]  /*b520*/  ULDC UR7, c[0x0][0x658] ;  /* 0x0001960000077ab9 */ /* 0x000fc60000000800 */
[--C-:B------:R-:W-:Y:S02]  /*b530*/  SHF.R.U64 R15, R19, UR7, R2.reuse ;  /* 0x00000007130f7c19 */ /* 0x100fe40008001202 */
[----:B------:R-:W-:-:S03]  /*b540*/  SHF.R.U32.HI R21, RZ, UR7, R2 ;  /* 0x00000007ff157c19 */ /* 0x000fc60008011602 */
[----:B------:R-:W-:Y:S02]  /*b550*/  IMAD.MOV.U32 R2, RZ, RZ, R15 ;  /* 0x000000ffff027224 */ /* 0x000fe400078e000f */
[----:B------:R-:W-:Y:S01]  /*b560*/  IMAD.MOV.U32 R3, RZ, RZ, R21 ;  /* 0x000000ffff037224 */ /* 0x000fe200078e0015 */
[----:B-12---:R-:W-:Y:S06]  /*b570*/  @!P1 BRA `(.L_x_306) ;  /* 0x0000000000289947 */ /* 0x006fec0003800000 */
        /* <DEDUP_REMOVED lines=10> */
.L_x_306:
[----:B------:R-:W1:Y:S01]  /*b620*/  LDC R4, c[0x0][0x65c] ;  /* 0x00019700ff047b82 */ /* 0x000e620000000800 */
[----:B------:R-:W-:Y:S01]  /*b630*/  ULDC UR7, c[0x0][0x648] ;  /* 0x0001920000077ab9 */ /* 0x000fe20000000800 */
[----:B------:R-:W-:Y:S01]  /*b640*/  LOP3.LUT R19, R19, UR6, RZ, 0xc0, !PT ;  /* 0x0000000613137c12 */ /* 0x000fe2000f8ec0ff */
[----:B------:R-:W-:Y:S01]  /*b650*/  IMAD.MOV R20, RZ, RZ, -R20 ;  /* 0x000000ffff147224 */ /* 0x000fe200078e0a14 */
[----:B------:R-:W-:Y:S01]  /*b660*/  SHF.R.U64 R2, R2, UR7, R3 ;  /* 0x0000000702027c19 */ /* 0x000fe20008001203 */
[----:B------:R-:W-:Y:S01]  /*b670*/  ULDC UR7, c[0x0][0x638] ;  /* 0x00018e0000077ab9 */ /* 0x000fe20000000800 */
[----:B------:R-:W-:Y:S01]  /*b680*/  LOP3.LUT R14, R14, UR4, RZ, 0xc0, !PT ;  /* 0x000000040e0e7c12 */ /* 0x000fe2000f8ec0ff */
[----:B------:R-:W-:Y:S01]  /*b690*/  ULDC UR8, c[0x0][0x610] ;  /* 0x0001840000087ab9 */ /* 0x000fe20000000800 */
[----:B------:R-:W-:Y:S02]  /*b6a0*/  IMAD.MOV.U32 R3, RZ, RZ, 0x1 ;  /* 0x00000001ff037424 */ /* 0x000fe400078e00ff */
[----:B------:R-:W-:Y:S01]  /*b6b0*/  IMAD R19, R2, UR5, R19 ;  /* 0x0000000502137c24 */ /* 0x000fe2000f8e0213 */
[----:B-1----:R-:W-:Y:S01]  /*b6c0*/  ISETP.NE.AND P1, PT, R4, 0x1, PT ;  /* 0x000000010400780c */ /* 0x002fe20003f25270 */
[----:B------:R-:W-:-:S02]  /*b6d0*/  IMAD.MOV R4, RZ, RZ, -R2 ;  /* 0x000000ffff047224 */ /* 0x000fc400078e0a02 */
[----:B------:R-:W-:Y:S02]  /*b6e0*/  IMAD.MOV.U32 R2, RZ, RZ, R11 ;  /* 0x000000ffff027224 */ /* 0x000fe400078e000b */
[----:B------:R-:W-:Y:S01]  /*b6f0*/  IMAD R15, R4, UR7, R15 ;  /* 0x00000007040f7c24 */ /* 0x000fe2000f8e020f */
[----:B------:R-:W-:-:S03]  /*b700*/  ULDC UR7, c[0x0][0x600] ;  /* 0x0001800000077ab9 */ /* 0x000fc60000000800 */
[----:B------:R-:W-:-:S04]  /*b710*/  IMAD R15, R15, UR7, R14 ;  /* 0x000000070f0f7c24 */ /* 0x000fc8000f8e020e */
[----:B0-----:R-:W-:-:S04]  /*b720*/  @P1 IMAD R12, R13, R20, R10 ;  /* 0x000000140d0c1224 */ /* 0x001fc800078e020a */
[----:B------:R-:W-:-:S05]  /*b730*/  IMAD R12, R19, UR8, R12 ;  /* 0x00000008130c7c24 */ /* 0x000fca000f8e020c */
[----:B------:R-:W-:Y:S02]  /*b740*/  SEL R22, R15, R12, !P1 ;  /* 0x0000000c0f167207 */ /* 0x000fe40004800000 */
[----:B------:R-:W-:-:S07]  /*b750*/  SEL R19, R12, R15, !P1 ;  /* 0x0000000f0c137207 */ /* 0x000fce0004800000 */
.L_x_304:
[----:B------:R-:W-:Y:S05]  /*b760*/  BSYNC B1 ;  /* 0x0000000000017941 */ /* 0x000fea0003800000 */
.L_x_303:
[----:B------:R-:W-:-:S13]  /*b770*/  LOP3.LUT P1, RZ, R3, 0xff, RZ, 0xc0, !PT ;  /* 0x000000ff03ff7812 */ /* 0x000fda000782c0ff */
[----:B------:R-:W-:Y:S05]  /*b780*/  @P1 BRA `(.L_x_307) ;  /* 0xfffffff000ec1947 */ /* 0x000fea000383ffff */
[----:B------:R-:W-:Y:S05]  /*b790*/  BSYNC B0 ;  /* 0x0000000000007941 */ /* 0x000fea0003800000 */
.L_x_295:
[----:B------:R-:W-:-:S03]  /*b7a0*/  UMOV UR7, 0xffffffff ;  /* 0xffffffff00077882 */ /* 0x000fc60000000000 */
[----:B------:R-:W-:Y:S05]  /*b7b0*/  BRA.DIV UR7, `(.L_x_308) ;  /* 0x0000000607647947 */ /* 0x000fea000b800000 */
[----:B------:R-:W-:-:S13]  /*b7c0*/  ELECT P6, URZ, PT ;  /* 0x00000000003f782f */ /* 0x000fda00038c0000 */
.L_x_325:
[----:B------:R-:W-:Y:S04]  /*b7d0*/  BSSY B0, `(.L_x_309) ;  /* 0x0000034000007945 */ /* 0x000fe80003800000 */
[----:B------:R-:W-:Y:S05]  /*b7e0*/  @!P6 BRA `(.L_x_310) ;  /* 0x0000000000c8e947 */ /* 0x000fea0003800000 */
[----:B------:R-:W-:-:S04]  /*b7f0*/  LOP3.LUT R16, R16, 0x2, RZ, 0xfc, !PT ;  /* 0x0000000210107812 */ /* 0x000fc800078efcff */
[----:B------:R-:W-:-:S13]  /*b800*/  ISETP.NE.AND P0, PT, R16, 0x3, PT ;  /* 0x000000031000780c */ /* 0x000fda0003f05270 */
[----:B------:R-:W-:Y:S05]  /*b810*/  @!P0 BRA `(.L_x_311) ;  /* 0x0000000000048947 */ /* 0x000fea0003800000 */
[----:B------:R-:W-:Y:S01]  /*b820*/  BPT.TRAP 0x1 ;  /* 0x000000040000795c */ /* 0x000fe20000300000 */
.L_x_311:
[----:B------:R-:W0:Y:S01]  /*b830*/  S2R R3, SR_CgaCtaId ;  /* 0x0000000000037919 */ /* 0x000e220000008800 */
[----:B------:R-:W-:-:S04]  /*b840*/  MOV R2, 0x400 ;  /* 0x0000040000027802 */ /* 0x000fc80000000f00 */
[----:B0-----:R-:W-:Y:S02]  /*b850*/  LEA R3, R3, R2, 0x18 ;  /* 0x0000000203037211 */ /* 0x001fe400078ec0ff */
[----:B------:R-:W-:-:S03]  /*b860*/  SHF.L.U32 R2, R0, 0x1f, RZ ;  /* 0x0000001f00027819 */ /* 0x000fc600000006ff */
[----:B------:R-:W-:-:S04]  /*b870*/  VIADD R3, R3, 0x28 ;  /* 0x0000002803037836 */ /* 0x000fc80000000000 */
[C---:B------:R-:W-:Y:S02]  /*b880*/  IMAD R7, R8.reuse, 0x8, R3 ;  /* 0x0000000808077824 */ /* 0x040fe400078e0203 */
[----:B------:R-:W-:Y:S02]  /*b890*/  VIADD R8, R8, 0x1 ;  /* 0x0000000108087836 */ /* 0x000fe40000000000 */
[----:B------:R-:W0:Y:S03]  /*b8a0*/  SYNCS.PHASECHK.TRANS64.TRYWAIT P0, [R7+URZ], R2 ;  /* 0x00000002070075a7 */ /* 0x000e26000800017f */
[----:B------:R-:W-:-:S04]  /*b8b0*/  ISETP.NE.AND P1, PT, R8, 0x5, PT ;  /* 0x000000050800780c */ /* 0x000fc80003f25270 */
[----:B------:R-:W-:Y:S02]  /*b8c0*/  SEL R5, RZ, 0x1, P1 ;  /* 0x00000001ff057807 */ /* 0x000fe40000800000 */
[----:B------:R-:W-:Y:S02]  /*b8d0*/  SEL R8, R8, RZ, P1 ;  /* 0x000000ff08087207 */ /* 0x000fe40000800000 */
[----:B------:R-:W-:-:S03]  /*b8e0*/  LOP3.LUT R5, R0, R5, RZ, 0x3c, !PT ;  /* 0x0000000500057212 */ /* 0x000fc600078e3cff */
[----:B------:R-:W-:Y:S01]  /*b8f0*/  IMAD R9, R8, 0x8, R3 ;  /* 0x0000000808097824 */ /* 0x000fe200078e0203 */
[----:B------:R-:W-:Y:S01]  /*b900*/  SHF.L.U32 R4, R5, 0x1f, RZ ;  /* 0x0000001f05047819 */ /* 0x000fe200000006ff */
[----:B0-----:R-:W-:Y:S06]  /*b910*/  @!P0 BRA `(.L_x_312) ;  /* 0x00000004002c8947 */ /* 0x001fec0003800000 */
.L_x_326:
[----:B------:R-:W1:Y:S01]  /*b920*/  SYNCS.PHASECHK.TRANS64.TRYWAIT P0, [R9+URZ], R4 ;  /* 0x00000004090075a7 */ /* 0x000e62000800017f */
[----:B------:R-:W-:-:S05]  /*b930*/  VIADD R0, R8, 0x1 ;  /* 0x0000000108007836 */ /* 0x000fca0000000000 */
[----:B------:R-:W-:-:S04]  /*b940*/  ISETP.NE.AND P1, PT, R0, 0x5, PT ;  /* 0x000000050000780c */ /* 0x000fc80003f25270 */
[----:B0-----:R-:W-:Y:S02]  /*b950*/  SEL R2, RZ, 0x1, P1 ;  /* 0x00000001ff027807 */ /* 0x001fe40000800000 */
[----:B------:R-:W-:Y:S02]  /*b960*/  SEL R0, R0, RZ, P1 ;  /* 0x000000ff00007207 */ /* 0x000fe40000800000 */
[----:B------:R-:W-:-:S03]  /*b970*/  LOP3.LUT R7, R5, R2, RZ, 0x3c, !PT ;  /* 0x0000000205077212 */ /* 0x000fc600078e3cff */
[----:B------:R-:W-:Y:S01]  /*b980*/  IMAD R6, R0, 0x8, R3 ;  /* 0x0000000800067824 */ /* 0x000fe200078e0203 */
[----:B------:R-:W-:Y:S01]  /*b990*/  SHF.L.U32 R5, R7, 0x1f, RZ ;  /* 0x0000001f07057819 */ /* 0x000fe200000006ff */
[----:B-1----:R-:W-:Y:S06]  /*b9a0*/  @!P0 BRA `(.L_x_313) ;  /* 0x00000004001c8947 */ /* 0x002fec0003800000 */
.L_x_327:
[----:B------:R-:W1:Y:S01]  /*b9b0*/  SYNCS.PHASECHK.TRANS64.TRYWAIT P0, [R6+URZ], R5 ;  /* 0x00000005060075a7 */ /* 0x000e62000800017f */
[----:B------:R-:W-:-:S05]  /*b9c0*/  VIADD R0, R0, 0x1 ;  /* 0x0000000100007836 */ /* 0x000fca0000000000 */
[----:B------:R-:W-:-:S04]  /*b9d0*/  ISETP.NE.AND P1, PT, R0, 0x5, PT ;  /* 0x000000050000780c */ /* 0x000fc80003f25270 */
[----:B------:R-:W-:Y:S02]  /*b9e0*/  SEL R2, RZ, 0x1, P1 ;  /* 0x00000001ff027807 */ /* 0x000fe40000800000 */
[----:B------:R-:W-:Y:S02]  /*b9f0*/  SEL R0, R0, RZ, P1 ;  /* 0x000000ff00007207 */ /* 0x000fe40000800000 */
[----:B------:R-:W-:-:S03]  /*ba00*/  LOP3.LUT R7, R7, R2, RZ, 0x3c, !PT ;  /* 0x0000000207077212 */ /* 0x000fc600078e3cff */
[----:B0-----:R-:W-:Y:S01]  /*ba10*/  IMAD R9, R0, 0x8, R3 ;  /* 0x0000000800097824 */ /* 0x001fe200078e0203 */
[----:B------:R-:W-:Y:S01]  /*ba20*/  SHF.L.U32 R4, R7, 0x1f, RZ ;  /* 0x0000001f07047819 */ /* 0x000fe200000006ff */
[----:B-1----:R-:W-:Y:S06]  /*ba30*/  @!P0 BRA `(.L_x_314) ;  /* 0x00000004000c8947 */ /* 0x002fec0003800000 */
.L_x_328:
[----:B------:R-:W1:Y:S01]  /*ba40*/  SYNCS.PHASECHK.TRANS64.TRYWAIT P0, [R9+URZ], R4 ;  /* 0x00000004090075a7 */ /* 0x000e62000800017f */
[----:B------:R-:W-:-:S05]  /*ba50*/  VIADD R0, R0, 0x1 ;  /* 0x0000000100007836 */ /* 0x000fca0000000000 */
[----:B------:R-:W-:-:S04]  /*ba60*/  ISETP.NE.AND P1, PT, R0, 0x5, PT ;  /* 0x000000050000780c */ /* 0x000fc80003f25270 */
[----:B------:R-:W-:Y:S02]  /*ba70*/  SEL R2, RZ, 0x1, P1 ;  /* 0x00000001ff027807 */ /* 0x000fe40000800000 */
[----:B------:R-:W-:Y:S02]  /*ba80*/  SEL R0, R0, RZ, P1 ;  /* 0x000000ff00007207 */ /* 0x000fe40000800000 */
[----:B------:R-:W-:Y:S01]  /*ba90*/  LOP3.LUT R2, R7, R2, RZ, 0x3c, !PT ;  /* 0x0000000207027212 */ /* 0x000fe200078e3cff */
[----:B-1----:R-:W-:Y:S06]  /*baa0*/  @!P0 BRA `(.L_x_315) ;  /* 0x0000000400048947 */ /* 0x002fec0003800000 */
.L_x_329:
[----:B------:R-:W-:Y:S01]  /*bab0*/  IMAD R3, R0, 0x8, R3 ;  /* 0x0000000800037824 */ /* 0x000fe200078e0203 */
[----:B------:R-:W-:-:S07]  /*bac0*/  SHF.L.U32 R0, R2, 0x1f, RZ ;  /* 0x0000001f02007819 */ /* 0x000fce00000006ff */
.L_x_316:
[----:B--2---:R2:W3:Y:S02]  /*bad0*/  SYNCS.PHASECHK.TRANS64.TRYWAIT P0, [R3+URZ], R0 ;  /* 0x00000000030075a7 */ /* 0x0044e4000800017f */
[----:B---3--:R-:W-:Y:S05]  /*bae0*/  @!P0 NANOSLEEP.SYNCS 0x989680 ;  /* 0x009896800000895d */ /* 0x008fea0003900000 */
[----:B------:R-:W3:Y:S02]  /*baf0*/  @!P0 SYNCS.PHASECHK.TRANS64 P0, [R3+URZ], R0 ;  /* 0x00000000030085a7 */ /* 0x000ee4000800007f */
[----:B---3--:R-:W-:Y:S05]  /*bb00*/  @!P0 BRA `(.L_x_316) ;  /* 0xfffffffc00f08947 */ /* 0x008fea000383ffff */
.L_x_310:
[----:B------:R-:W-:Y:S05]  /*bb10*/  BSYNC B0 ;  /* 0x0000000000007941 */ /* 0x000fea0003800000 */
.L_x_309:
[----:B------:R-:W-:Y:S05]  /*bb20*/  EXIT ;  /* 0x000000000000794d */ /* 0x000fea0003800000 */
.L_x_19:
[----:B-1----:R1:W2:Y:S02]  /*bb30*/  SYNCS.PHASECHK.TRANS64.TRYWAIT P0, [R161+URZ], R0 ;  /* 0x00000000a10075a7 */ /* 0x0022a4000800017f */
[----:B--2---:R-:W-:Y:S05]  /*bb40*/  @!P0 NANOSLEEP.SYNCS 0x989680 ;  /* 0x009896800000895d */ /* 0x004fea0003900000 */
[----:B------:R-:W2:Y:S02]  /*bb50*/  @!P0 SYNCS.PHASECHK.TRANS64 P0, [R161+URZ], R0 ;  /* 0x00000000a10085a7 */ /* 0x000ea4000800007f */
[----:B--2---:R-:W-:Y:S05]  /*bb60*/  @!P0 BRA `(.L_x_19) ;  /* 0xfffffffc00f08947 */ /* 0x004fea000383ffff */
[----:B------:R-:W-:Y:S05]  /*bb70*/  BRA `(.L_x_317) ;  /* 0xffffff5800c47947 */ /* 0x000fea000383ffff */
.L_x_24:
[----:B--2---:R2:W3:Y:S02]  /*bb80*/  SYNCS.PHASECHK.TRANS64.TRYWAIT P1, [R3+URZ], R0 ;  /* 0x00000000030075a7 */ /* 0x0044e4000802017f */
[----:B---3--:R-:W-:Y:S05]  /*bb90*/  @!P1 NANOSLEEP.SYNCS 0x989680 ;  /* 0x009896800000995d */ /* 0x008fea0003900000 */
[----:B------:R-:W3:Y:S02]  /*bba0*/  @!P1 SYNCS.PHASECHK.TRANS64 P1, [R3+URZ], R0 ;  /* 0x00000000030095a7 */ /* 0x000ee4000802007f */
[----:B---3--:R-:W-:Y:S05]  /*bbb0*/  @!P1 BRA `(.L_x_24) ;  /* 0xfffffffc00f09947 */ /* 0x008fea000383ffff */
[----:B------:R-:W-:Y:S05]  /*bbc0*/  BRA `(.L_x_23) ;  /* 0xffffff5c00307947 */ /* 0x000fea000383ffff */
.L_x_29:
[----:B--2---:R-:W-:-:S04]  /*bbd0*/  IMAD.U32 R5, RZ, RZ, UR7 ;  /* 0x00000007ff057e24 */ /* 0x004fc8000f8e00ff */
[----:B------:R2:W3:Y:S03]  /*bbe0*/  SYNCS.PHASECHK.TRANS64.TRYWAIT P1, [R5+URZ], R4 ;  /* 0x00000004050075a7 */ /* 0x0004e6000802017f */
[----:B---3--:R-:W-:Y:S05]  /*bbf0*/  @!P1 NANOSLEEP.SYNCS 0x989680 ;  /* 0x009896800000995d */ /* 0x008fea0003900000 */
[----:B------:R-:W3:Y:S02]  /*bc00*/  @!P1 SYNCS.PHASECHK.TRANS64 P1, [R5+URZ], R4 ;  /* 0x00000004050095a7 */ /* 0x000ee4000802007f */
[----:B---3--:R-:W-:Y:S05]  /*bc10*/  @!P1 BRA `(.L_x_29) ;  /* 0xfffffffc00ec9947 */ /* 0x008fea000383ffff */
[----:B------:R-:W-:Y:S05]  /*bc20*/  BRA `(.L_x_28) ;  /* 0xffffff60008c7947 */ /* 0x000fea000383ffff */
.L_x_35:
[----:B-1----:R1:W2:Y:S02]  /*bc30*/  SYNCS.PHASECHK.TRANS64.TRYWAIT P0, [R161+URZ+0x10], R0 ;  /* 0x00001000a10075a7 */ /* 0x0022a4000800017f */
[----:B--2---:R-:W-:Y:S05]  /*bc40*/  @!P0 NANOSLEEP.SYNCS 0x989680 ;  /* 0x009896800000895d */ /* 0x004fea0003900000 */
[----:B------:R-:W2:Y:S02]  /*bc50*/  @!P0 SYNCS.PHASECHK.TRANS64 P0, [R161+URZ+0x10], R0 ;  /* 0x00001000a10085a7 */ /* 0x000ea4000800007f */
[----:B--2---:R-:W-:Y:S05]  /*bc60*/  @!P0 BRA `(.L_x_35) ;  /* 0xfffffffc00f08947 */ /* 0x004fea000383ffff */
[----:B------:R-:W-:Y:S05]  /*bc70*/  BRA `(.L_x_318) ;  /* 0xffffff6800647947 */ /* 0x000fea000383ffff */
.L_x_296:
[----:B------:R-:W-:Y:S01]  /*bc80*/  BSSY B1, `(.L_x_319) ;  /* 0x0000006000017945 */ /* 0x000fe20003800000 */
[----:B------:R-:W-:-:S07]  /*bc90*/  IMAD.MOV.U32 R15, RZ, RZ, -0x1 ;  /* 0xffffffffff0f7424 */ /* 0x000fce00078e00ff */
[----:B-----5:R-:W-:Y:S05]  /*bca0*/  WARPSYNC.COLLECTIVE R15, `(.L_x_320) ;  /* 0x000000000f0c7348 */ /* 0x020fea0003c00000 */
[----:B------:R-:W-:Y:S02]  /*bcb0*/  ELECT P6, UR62, PT ;  /* 0x00000000003e782f */ /* 0x000fe400038c0000 */
[----:B------:R-:W-:Y:S01]  /*bcc0*/  MOV R14, UR62 ;  /* 0x0000003e000e7c02 */ /* 0x000fe20008000f00 */
[----:B-----5:R-:W-:Y:S10]  /*bcd0*/  ENDCOLLECTIVE ;  /* 0x000000000000791b */ /* 0x020ff40003800000 */
.L_x_320:
[----:B------:R-:W-:Y:S05]  /*bce0*/  BSYNC B1 ;  /* 0x0000000000017941 */ /* 0x000fea0003800000 */
.L_x_319:
[----:B------:R-:W-:Y:S05]  /*bcf0*/  BRA `(.L_x_321) ;  /* 0xffffffec009c7947 */ /* 0x000fea000383ffff */
.L_x_299:
[----:B-1----:R1:W2:Y:S02]  /*bd00*/  SYNCS.PHASECHK.TRANS64.TRYWAIT P1, [R12+URZ+0x28], R5 ;  /* 0x000028050c0075a7 */ /* 0x0022a4000802017f */
[----:B--2---:R-:W-:Y:S05]  /*bd10*/  @!P1 NANOSLEEP.SYNCS 0x989680 ;  /* 0x009896800000995d */ /* 0x004fea0003900000 */
[----:B------:R-:W2:Y:S02]  /*bd20*/  @!P1 SYNCS.PHASECHK.TRANS64 P1, [R12+URZ+0x28], R5 ;  /* 0x000028050c0095a7 */ /* 0x000ea4000802007f */
[----:B--2---:R-:W-:Y:S05]  /*bd30*/  @!P1 BRA `(.L_x_299) ;  /* 0xfffffffc00f09947 */ /* 0x004fea000383ffff */
[----:B------:R-:W-:Y:S05]  /*bd40*/  BRA `(.L_x_322) ;  /* 0xffffffec00d87947 */ /* 0x000fea000383ffff */
.L_x_308:
[----:B------:R-:W-:Y:S01]  /*bd50*/  BSSY B0, `(.L_x_323) ;  /* 0x0000006000007945 */ /* 0x000fe20003800000 */
[----:B------:R-:W-:-:S07]  /*bd60*/  IMAD.MOV.U32 R15, RZ, RZ, -0x1 ;  /* 0xffffffffff0f7424 */ /* 0x000fce00078e00ff */
[----:B-----5:R-:W-:Y:S05]  /*bd70*/  WARPSYNC.COLLECTIVE R15, `(.L_x_324) ;  /* 0x000000000f0c7348 */ /* 0x020fea0003c00000 */
[----:B------:R-:W-:Y:S02]  /*bd80*/  ELECT P6, UR62, PT ;  /* 0x00000000003e782f */ /* 0x000fe400038c0000 */
[----:B------:R-:W-:Y:S01]  /*bd90*/  MOV R14, UR62 ;  /* 0x0000003e000e7c02 */ /* 0x000fe20008000f00 */
[----:B-----5:R-:W-:Y:S10]  /*bda0*/  ENDCOLLECTIVE ;  /* 0x000000000000791b */ /* 0x020ff40003800000 */
.L_x_324:
[----:B------:R-:W-:Y:S05]  /*bdb0*/  BSYNC B0 ;  /* 0x0000000000007941 */ /* 0x000fea0003800000 */
.L_x_323:
[----:B------:R-:W-:Y:S05]  /*bdc0*/  BRA `(.L_x_325) ;  /* 0xfffffff800807947 */ /* 0x000fea000383ffff */
.L_x_312:
[----:B0-----:R0:W1:Y:S02]  /*bdd0*/  SYNCS.PHASECHK.TRANS64.TRYWAIT P0, [R7+URZ], R2 ;  /* 0x00000002070075a7 */ /* 0x001064000800017f */
[----:B-1----:R-:W-:Y:S05]  /*bde0*/  @!P0 NANOSLEEP.SYNCS 0x989680 ;  /* 0x009896800000895d */ /* 0x002fea0003900000 */
[----:B------:R-:W1:Y:S02]  /*bdf0*/  @!P0 SYNCS.PHASECHK.TRANS64 P0, [R7+URZ], R2 ;  /* 0x00000002070085a7 */ /* 0x000e64000800007f */
[----:B-1----:R-:W-:Y:S05]  /*be00*/  @!P0 BRA `(.L_x_312) ;  /* 0xfffffffc00f08947 */ /* 0x002fea000383ffff */
[----:B------:R-:W-:Y:S05]  /*be10*/  BRA `(.L_x_326) ;  /* 0xfffffff800c07947 */ /* 0x000fea000383ffff */
.L_x_313:
[----:B0-----:R0:W1:Y:S02]  /*be20*/  SYNCS.PHASECHK.TRANS64.TRYWAIT P0, [R9+URZ], R4 ;  /* 0x00000004090075a7 */ /* 0x001064000800017f */
[----:B-1----:R-:W-:Y:S05]  /*be30*/  @!P0 NANOSLEEP.SYNCS 0x989680 ;  /* 0x009896800000895d */ /* 0x002fea0003900000 */
[----:B------:R-:W1:Y:S02]  /*be40*/  @!P0 SYNCS.PHASECHK.TRANS64 P0, [R9+URZ], R4 ;  /* 0x00000004090085a7 */ /* 0x000e64000800007f */
[----:B-1----:R-:W-:Y:S05]  /*be50*/  @!P0 BRA `(.L_x_313) ;  /* 0xfffffffc00f08947 */ /* 0x002fea000383ffff */
[----:B------:R-:W-:Y:S05]  /*be60*/  BRA `(.L_x_327) ;  /* 0xfffffff800d07947 */ /* 0x000fea000383ffff */
.L_x_314:
[----:B0-----:R0:W1:Y:S02]  /*be70*/  SYNCS.PHASECHK.TRANS64.TRYWAIT P0, [R6+URZ], R5 ;  /* 0x00000005060075a7 */ /* 0x001064000800017f */
[----:B-1----:R-:W-:Y:S05]  /*be80*/  @!P0 NANOSLEEP.SYNCS 0x989680 ;  /* 0x009896800000895d */ /* 0x002fea0003900000 */
[----:B------:R-:W1:Y:S02]  /*be90*/  @!P0 SYNCS.PHASECHK.TRANS64 P0, [R6+URZ], R5 ;  /* 0x00000005060085a7 */ /* 0x000e64000800007f */
[----:B-1----:R-:W-:Y:S05]  /*bea0*/  @!P0 BRA `(.L_x_314) ;  /* 0xfffffffc00f08947 */ /* 0x002fea000383ffff */
[----:B------:R-:W-:Y:S05]  /*beb0*/  BRA `(.L_x_328) ;  /* 0xfffffff800e07947 */ /* 0x000fea000383ffff */
.L_x_315:
[----:B-1----:R1:W2:Y:S02]  /*bec0*/  SYNCS.PHASECHK.TRANS64.TRYWAIT P0, [R9+URZ], R4 ;  /* 0x00000004090075a7 */ /* 0x0022a4000800017f */
[----:B--2---:R-:W-:Y:S05]  /*bed0*/  @!P0 NANOSLEEP.SYNCS 0x989680 ;  /* 0x009896800000895d */ /* 0x004fea0003900000 */
[----:B------:R-:W2:Y:S02]  /*bee0*/  @!P0 SYNCS.PHASECHK.TRANS64 P0, [R9+URZ], R4 ;  /* 0x00000004090085a7 */ /* 0x000ea4000800007f */
[----:B--2---:R-:W-:Y:S05]  /*bef0*/  @!P0 BRA `(.L_x_315) ;  /* 0xfffffffc00f08947 */ /* 0x004fea000383ffff */
[----:B------:R-:W-:Y:S05]  /*bf00*/  BRA `(.L_x_329) ;  /* 0xfffffff800e87947 */ /* 0x000fea000383ffff */
.L_x_330:
[----:B------:R-:W-:-:S00]  /*bf10*/  BRA `(.L_x_330) ;  /* 0xfffffffc00fc7947 */ /* 0x000fc0000383ffff */
[----:B------:R-:W-:-:S00]  /*bf20*/  NOP ;  /* 0x0000000000007918 */ /* 0x000fc00000000000 */
        /* <DEDUP_REMOVED lines=13> */
.L_x_331:


//--------------------- .nv.global.init           --------------------------
	.section	.nv.global.init,"aw",@progbits
.nv.global.init:
	.type		$str$22,@object
	.size		$str$22,($str$23 - $str$22)
$str$22:
        /*0000*/ 	.byte	0x6b, 0x5f, 0x74, 0x69, 0x6c, 0x65, 0x5f, 0x63, 0x6f, 0x75, 0x6e, 0x74, 0x20, 0x3e, 0x3d, 0x20
        /*0010*/ 	.byte	0x31, 0x00
	.type		$str$23,@object
	.size		$str$23,(__unnamed_1 - $str$23)
$str$23:
        /*0012*/ 	.byte	0x2f, 0x74, 0x6d, 0x70, 0x2f, 0x63, 0x75, 0x74, 0x6c, 0x61, 0x73, 0x73, 0x5f, 0x73, 0x77, 0x65
        /*0022*/ 	.byte	0x65, 0x70, 0x5f, 0x73, 0x72, 0x63, 0x2f, 0x69, 0x6e, 0x63, 0x6c, 0x75, 0x64, 0x65, 0x2f, 0x63
        /*0032*/ 	.byte	0x75, 0x74, 0x6c, 0x61, 0x73, 0x73, 0x2f, 0x67, 0x65, 0x6d, 0x6d, 0x2f, 0x63, 0x6f, 0x6c, 0x6c
        /*0042*/ 	.byte	0x65, 0x63, 0x74, 0x69, 0x76, 0x65, 0x2f, 0x73, 0x6d, 0x39, 0x30, 0x5f, 0x6d, 0x6d, 0x61, 0x5f
        /*0052*/ 	.byte	0x74, 0x6d, 0x61, 0x5f, 0x67, 0x6d, 0x6d, 0x61, 0x5f, 0x73, 0x73, 0x5f, 0x77, 0x61, 0x72, 0x70
        /*0062*/ 	.byte	0x73, 0x70, 0x65, 0x63, 0x69, 0x61, 0x6c, 0x69, 0x7a, 0x65, 0x64, 0x2e, 0x68, 0x70, 0x70, 0x00
	.type		__unnamed_1,@object
	.size		__unnamed_1,(.L_0 - __unnamed_1)
__unnamed_1:
        /*0072*/ 	.byte	0x76, 0x6f, 0x69, 0x64, 0x20, 0x63, 0x75, 0x74, 0x6c, 0x61, 0x73, 0x73, 0x3a, 0x3a, 0x67, 0x65
        /* <DEDUP_REMOVED lines=177> */
        /*0b92*/ 	.byte	0x74, 0x69, 0x74, 0x79, 0x5d, 0x00
.L_0:


//--------------------- .nv.shared._ZN7cutlass13device_kernelINS_4gemm6kernel13GemmUniversalIN4cute5tupleIJiiiiEEENS1_10collective13CollectiveMmaINS1_34MainloopSm90TmaGmmaWarpSpecializedILi5ENS5_IJNS4_1CILi1EEENSA_ILi2EEESB_EEENS1_32KernelTmaWarpSpecializedPingpongEEENS5_IJNSA_ILi64EEENSA_ILi256EEESG_EEENS_10tfloat32_tENS5_IJlSB_lEEESJ_SK_NS4_8TiledMMAINS4_8MMA_AtomIJNS4_4SM904GMMA30MMA_64x256x8_F32TF32TF32_SS_TNILNSO_7ScaleInE1ELSQ_1EEEEEENS4_6LayoutINS5_IJSB_SB_SB_EEENS5_IJNSA_ILi0EEESV_SV_EEEEENS5_IJNS4_10UnderscoreESY_SY_EEEEENS4_23SM90_TMA_LOAD_MULTICASTENS4_14ComposedLayoutINS4_7SwizzleILi3ELi4ELi3EEENS4_18smem_ptr_flag_bitsILi32EEENST_INS5_IJNSA_ILi8EEENSA_ILi32EEEEEENS5_IJS18_SB_EEEEEEEvNS4_8identityENS4_13SM90_TMA_LOADES1C_vS1D_EENS_8epilogue10collective6detail29Sm90TmaWarpSpecializedAdapterINS1H_15DefaultEpilogueISJ_SK_SK_NS1G_6thread17LinearCombinationISJ_Li1EffLNS1L_9ScaleType4KindE0ELNS_15FloatRoundStyleE2ESJ_EENS1_15EpilogueDefaultEEEEEvvEEEEvNT_6ParamsE --------------------------
	.section	.nv.shared._ZN7cutlass13device_kernelINS_4gemm6kernel13GemmUniversalIN4cute5tupleIJiiiiEEENS1_10collective13CollectiveMmaINS1_34MainloopSm90TmaGmmaWarpSpecializedILi5ENS5_IJNS4_1CILi1EEENSA_ILi2EEESB_EEENS1_32KernelTmaWarpSpecializedPingpongEEENS5_IJNSA_ILi64EEENSA_ILi256EEESG_EEENS_10tfloat32_tENS5_IJlSB_lEEESJ_SK_NS4_8TiledMMAINS4_8MMA_AtomIJNS4_4SM904GMMA30MMA_64x256x8_F32TF32TF32_SS_TNILNSO_7ScaleInE1ELSQ_1EEEEEENS4_6LayoutINS5_IJSB_SB_SB_EEENS5_IJNSA_ILi0EEESV_SV_EEEEENS5_IJNS4_10UnderscoreESY_SY_EEEEENS4_23SM90_TMA_LOAD_MULTICASTENS4_14ComposedLayoutINS4_7SwizzleILi3ELi4ELi3EEENS4_18smem_ptr_flag_bitsILi32EEENST_INS5_IJNSA_ILi8EEENSA_ILi32EEEEEENS5_IJS18_SB_EEEEEEEvNS4_8identityENS4_13SM90_TMA_LOADES1C_vS1D_EENS_8epilogue10collective6detail29Sm90TmaWarpSpecializedAdapterINS1H_15DefaultEpilogueISJ_SK_SK_NS1G_6thread17LinearCombinationISJ_Li1EffLNS1L_9ScaleType4KindE0ELNS_15FloatRoundStyleE2ESJ_EENS1_15EpilogueDefaultEEEEEvvEEEEvNT_6ParamsE,"aw",@nobits
	.sectionflags	@""
	.align	16
	.zero		1024


//--------------------- .nv.shared.reserved.0     --------------------------
	.section	.nv.shared.reserved.0,"aw",@nobits
	.weak		__nv_reservedSMEM_offset_0_alias
	.size		__nv_reservedSMEM_offset_0_alias, 0, 0
	.other		__nv_reservedSMEM_offset_0_alias,@"STO_CUDA_RESERVED_SHARED STV_DEFAULT"
__nv_reservedSMEM_offset_0_alias:
	.zero		0


//--------------------- .nv.global                --------------------------
	.section	.nv.global,"aw",@nobits
.nv.global:
	.type		_ZN39_INTERNAL_f1b9a842_4_k_cu_49cd092f_63024cute1_E,@object
	.size		_ZN39_INTERNAL_f1b9a842_4_k_cu_49cd092f_63024cute1_E,(_ZN39_INTERNAL_f1b9a842_4_k_cu_49cd092f_63024cuda3std3__45__cpo6cbeginE - _ZN39_INTERNAL_f1b9a842_4_k_cu_49cd092f_63024cute1_E)
_ZN39_INTERNAL_f1b9a842_4_k_cu_49cd092f_63024cute1_E:
	.zero		1
	.type		_ZN39_INTERNAL_f1b9a842_4_k_cu_49cd092f_63024cuda3std3__45__cpo6cbeginE,@object
	.size		_ZN39_INTERNAL_f1b9a842_4_k_cu_49cd092f_63024cuda3std3__45__cpo6cbeginE,(_ZN39_INTERNAL_f1b9a842_4_k_cu_49cd092f_63024cuda3std3__48in_placeE - _ZN39_INTERNAL_f1b9a842_4_k_cu_49cd092f_63024cuda3std3__45__cpo6cbeginE)
_ZN39_INTERNAL_f1b9a842_4_k_cu_49cd092f_63024cuda3std3__45__cpo6cbeginE:
	.zero		1
	.type		_ZN39_INTERNAL_f1b9a842_4_k_cu_49cd092f_63024cuda3std3__48in_placeE,@object
	.size		_ZN39_INTERNAL_f1b9a842_4_k_cu_49cd092f_63024cuda3std3__48in_placeE,(_ZN39_INTERNAL_f1b9a842_4_k_cu_49cd092f_63024cuda3std6ranges3__45__cpo9iter_moveE - _ZN39_INTERNAL_f1b9a842_4_k_cu_49cd092f_63024cuda3std3__48in_placeE)
_ZN39_INTERNAL_f1b9a842_4_k_cu_49cd092f_63024cuda3std3__48in_placeE:
	.zero		1
	.type		_ZN39_INTERNAL_f1b9a842_4_k_cu_49cd092f_63024cuda3std6ranges3__45__cpo9iter_moveE,@object
	.size		_ZN39_INTERNAL_f1b9a842_4_k_cu_49cd092f_63024cuda3std6ranges3__45__cpo9iter_moveE,(_ZN39_INTERNAL_f1b9a842_4_k_cu_49cd092f_63024cuda3std3__45__cpo5beginE - _ZN39_INTERNAL_f1b9a842_4_k_cu_49cd092f_63024cuda3std6ranges3__45__cpo9iter_moveE)
_ZN39_INTERNAL_f1b9a842_4_k_cu_49cd092f_63024cuda3std6ranges3__45__cpo9iter_moveE:
	.zero		1
	.type		_ZN39_INTERNAL_f1b9a842_4_k_cu_49cd092f_63024cuda3std3__45__cpo5beginE,@object
	.size		_ZN39_INTERNAL_f1b9a842_4_k_cu_49cd092f_63024cuda3std3__45__cpo5beginE,(_ZN39_INTERNAL_f1b9a842_4_k_cu_49cd092f_63024cuda3std3__441_GLOBAL__N__f1b9a842_4_k_cu_49cd092f_63026ignoreE - _ZN39_INTERNAL_f1b9a842_4_k_cu_49cd092f_63024cuda3std3__45__cpo5beginE)
_ZN39_INTERNAL_f1b9a842_4_k_cu_49cd092f_63024cuda3std3__45__cpo5beginE:
	.zero		1
	.type		_ZN39_INTERNAL_f1b9a842_4_k_cu_49cd092f_63024cuda3std3__441_GLOBAL__N__f1b9a842_4_k_cu_49cd092f_63026ignoreE,@object
	.size		_ZN39_INTERNAL_f1b9a842_4_k_cu_49cd092f_63024cuda3std3__441_GLOBAL__N__f1b9a842_4_k_cu_49cd092f_63026ignoreE,(_ZN39_INTERNAL_f1b9a842_4_k_cu_49cd092f_63024cute7productE - _ZN39_INTERNAL_f1b9a842_4_k_cu_49cd092f_63024cuda3std3__441_GLOBAL__N__f1b9a842_4_k_cu_49cd092f_63026ignoreE)
_ZN39_INTERNAL_f1b9a842_4_k_cu_49cd092f_63024cuda3std3__441_GLOBAL__N__f1b9a842_4_k_cu_49cd092f_63026ignoreE:
	.zero		1
	.type		_ZN39_INTERNAL_f1b9a842_4_k_cu_49cd092f_63024cute7productE,@object
	.size		_ZN39_INTERNAL_f1b9a842_4_k_cu_49cd092f_63024cute7productE,(_ZN39_INTERNAL_f1b9a842_4_k_cu_49cd092f_63024cuda3std3__45__cpo3endE - _ZN39_INTERNAL_f1b9a842_4_k_cu_49cd092f_63024cute7productE)
_ZN39_INTERNAL_f1b9a842_4_k_cu_49cd092f_63024cute7productE:
	.zero		1
	.type		_ZN39_INTERNAL_f1b9a842_4_k_cu_49cd092f_63024cuda3std3__45__cpo3endE,@object
	.size		_ZN39_INTERNAL_f1b9a842_4_k_cu_49cd092f_63024cuda3std3__45__cpo3endE,(_ZN39_INTERNAL_f1b9a842_4_k_cu_49cd092f_63024cuda3std3__419piecewise_constructE - _ZN39_INTERNAL_f1b9a842_4_k_cu_49cd092f_63024cuda3std3__45__cpo3endE)
_ZN39_INTERNAL_f1b9a842_4_k_cu_49cd092f_63024cuda3std3__45__cpo3endE:
	.zero		1
	.type		_ZN39_INTERNAL_f1b9a842_4_k_cu_49cd092f_63024cuda3std3__419piecewise_constructE,@object
	.size		_ZN39_INTERNAL_f1b9a842_4_k_cu_49cd092f_63024cuda3std3__419piecewise_constructE,(_ZN39_INTERNAL_f1b9a842_4_k_cu_49cd092f_63024cuda3std3__45__cpo4cendE - _ZN39_INTERNAL_f1b9a842_4_k_cu_49cd092f_63024cuda3std3__419piecewise_constructE)
_ZN39_INTERNAL_f1b9a842_4_k_cu_49cd092f_63024cuda3std3__419piecewise_constructE:
	.zero		1
	.type		_ZN39_INTERNAL_f1b9a842_4_k_cu_49cd092f_63024cuda3std3__45__cpo4cendE,@object
	.size		_ZN39_INTERNAL_f1b9a842_4_k_cu_49cd092f_63024cuda3std3__45__cpo4cendE,(_ZN39_INTERNAL_f1b9a842_4_k_cu_49cd092f_63024cuda3std6ranges3__45__cpo4swapE - _ZN39_INTERNAL_f1b9a842_4_k_cu_49cd092f_63024cuda3std3__45__cpo4cendE)
_ZN39_INTERNAL_f1b9a842_4_k_cu_49cd092f_63024cuda3std3__45__cpo4cendE:
	.zero		1
	.type		_ZN39_INTERNAL_f1b9a842_4_k_cu_49cd092f_63024cuda3std6ranges3__45__cpo4swapE,@object
	.size		_ZN39_INTERNAL_f1b9a842_4_k_cu_49cd092f_63024cuda3std6ranges3__45__cpo4swapE,(.L_8 - _ZN39_INTERNAL_f1b9a842_4_k_cu_49cd092f_63024cuda3std6ranges3__45__cpo4swapE)
_ZN39_INTERNAL_f1b9a842_4_k_cu_49cd092f_63024cuda3std6ranges3__45__cpo4swapE:
	.zero		1
.L_8:


//--------------------- .nv.constant0._ZN7cutlass13device_kernelINS_4gemm6kernel13GemmUniversalIN4cute5tupleIJiiiiEEENS1_10collective13CollectiveMmaINS1_34MainloopSm90TmaGmmaWarpSpecializedILi5ENS5_IJNS4_1CILi1EEENSA_ILi2EEESB_EEENS1_32KernelTmaWarpSpecializedPingpongEEENS5_IJNSA_ILi64EEENSA_ILi256EEESG_EEENS_10tfloat32_tENS5_IJlSB_lEEESJ_SK_NS4_8TiledMMAINS4_8MMA_AtomIJNS4_4SM904GMMA30MMA_64x256x8_F32TF32TF32_SS_TNILNSO_7ScaleInE1ELSQ_1EEEEEENS4_6LayoutINS5_IJSB_SB_SB_EEENS5_IJNSA_ILi0EEESV_SV_EEEEENS5_IJNS4_10UnderscoreESY_SY_EEEEENS4_23SM90_TMA_LOAD_MULTICASTENS4_14ComposedLayoutINS4_7SwizzleILi3ELi4ELi3EEENS4_18smem_ptr_flag_bitsILi32EEENST_INS5_IJNSA_ILi8EEENSA_ILi32EEEEEENS5_IJS18_SB_EEEEEEEvNS4_8identityENS4_13SM90_TMA_LOADES1C_vS1D_EENS_8epilogue10collective6detail29Sm90TmaWarpSpecializedAdapterINS1H_15DefaultEpilogueISJ_SK_SK_NS1G_6thread17LinearCombinationISJ_Li1EffLNS1L_9ScaleType4KindE0ELNS_15FloatRoundStyleE2ESJ_EENS1_15EpilogueDefaultEEEEEvvEEEEvNT_6ParamsE --------------------------
	.section	.nv.constant0._ZN7cutlass13device_kernelINS_4gemm6kernel13GemmUniversalIN4cute5tupleIJiiiiEEENS1_10collective13CollectiveMmaINS1_34MainloopSm90TmaGmmaWarpSpecializedILi5ENS5_IJNS4_1CILi1EEENSA_ILi2EEESB_EEENS1_32KernelTmaWarpSpecializedPingpongEEENS5_IJNSA_ILi64EEENSA_ILi256EEESG_EEENS_10tfloat32_tENS5_IJlSB_lEEESJ_SK_NS4_8TiledMMAINS4_8MMA_AtomIJNS4_4SM904GMMA30MMA_64x256x8_F32TF32TF32_SS_TNILNSO_7ScaleInE1ELSQ_1EEEEEENS4_6LayoutINS5_IJSB_SB_SB_EEENS5_IJNSA_ILi0EEESV_SV_EEEEENS5_IJNS4_10UnderscoreESY_SY_EEEEENS4_23SM90_TMA_LOAD_MULTICASTENS4_14ComposedLayoutINS4_7SwizzleILi3ELi4ELi3EEENS4_18smem_ptr_flag_bitsILi32EEENST_INS5_IJNSA_ILi8EEENSA_ILi32EEEEEENS5_IJS18_SB_EEEEEEEvNS4_8identityENS4_13SM90_TMA_LOADES1C_vS1D_EENS_8epilogue10collective6detail29Sm90TmaWarpSpecializedAdapterINS1H_15DefaultEpilogueISJ_SK_SK_NS1G_6thread17LinearCombinationISJ_Li1EffLNS1L_9ScaleType4KindE0ELNS_15FloatRoundStyleE2ESJ_EENS1_15EpilogueDefaultEEEEEvvEEEEvNT_6ParamsE,"a",@progbits
	.sectionflags	@""
	.align	4
.nv.constant0._ZN7cutlass13device_kernelINS_4gemm6kernel13GemmUniversalIN4cute5tupleIJiiiiEEENS1_10collective13CollectiveMmaINS1_34MainloopSm90TmaGmmaWarpSpecializedILi5ENS5_IJNS4_1CILi1EEENSA_ILi2EEESB_EEENS1_32KernelTmaWarpSpecializedPingpongEEENS5_IJNSA_ILi64EEENSA_ILi256EEESG_EEENS_10tfloat32_tENS5_IJlSB_lEEESJ_SK_NS4_8TiledMMAINS4_8MMA_AtomIJNS4_4SM904GMMA30MMA_64x256x8_F32TF32TF32_SS_TNILNSO_7ScaleInE1ELSQ_1EEEEEENS4_6LayoutINS5_IJSB_SB_SB_EEENS5_IJNSA_ILi0EEESV_SV_EEEEENS5_IJNS4_10UnderscoreESY_SY_EEEEENS4_23SM90_TMA_LOAD_MULTICASTENS4_14ComposedLayoutINS4_7SwizzleILi3ELi4ELi3EEENS4_18smem_ptr_flag_bitsILi32EEENST_INS5_IJNSA_ILi8EEENSA_ILi32EEEEEENS5_IJS18_SB_EEEEEEEvNS4_8identityENS4_13SM90_TMA_LOADES1C_vS1D_EENS_8epilogue10collective6detail29Sm90TmaWarpSpecializedAdapterINS1H_15DefaultEpilogueISJ_SK_SK_NS1G_6thread17LinearCombinationISJ_Li1EffLNS1L_9ScaleType4KindE0ELNS_15FloatRoundStyleE2ESJ_EENS1_15EpilogueDefaultEEEEEvvEEEEvNT_6ParamsE:
	.zero		1664


//--------------------- SYMBOLS --------------------------

	.type		.nv.reservedSmem.offset0,@object
	.size		.nv.reservedSmem.offset0,0x4
	.type		__assertfail,@function
